//
// Generated by NVIDIA NVVM Compiler
//
// Compiler Build ID: CL-36424714
// Cuda compilation tools, release 13.0, V13.0.88
// Based on NVVM 20.0.0
//

.version 9.0
.target sm_100
.address_size 64

	// .globl	_Z22histogram_naive_atomicPhPii
.extern .shared .align 16 .b8 private_hist[];

.visible .entry _Z22histogram_naive_atomicPhPii(
	.param .u64 .ptr .align 1 _Z22histogram_naive_atomicPhPii_param_0,
	.param .u64 .ptr .align 1 _Z22histogram_naive_atomicPhPii_param_1,
	.param .u32 _Z22histogram_naive_atomicPhPii_param_2
)
{
	.reg .pred 	%p<2>;
	.reg .b32 	%r<8>;
	.reg .b64 	%rd<9>;

	ld.param.u64 	%rd1, [_Z22histogram_naive_atomicPhPii_param_0];
	ld.param.u64 	%rd2, [_Z22histogram_naive_atomicPhPii_param_1];
	ld.param.u32 	%r2, [_Z22histogram_naive_atomicPhPii_param_2];
	mov.u32 	%r3, %ctaid.x;
	mov.u32 	%r4, %ntid.x;
	mov.u32 	%r5, %tid.x;
	mad.lo.s32 	%r1, %r3, %r4, %r5;
	setp.ge.s32 	%p1, %r1, %r2;
	@%p1 bra 	$L__BB0_2;
	cvta.to.global.u64 	%rd3, %rd1;
	cvta.to.global.u64 	%rd4, %rd2;
	cvt.s64.s32 	%rd5, %r1;
	add.s64 	%rd6, %rd3, %rd5;
	ld.global.u8 	%r6, [%rd6];
	mul.wide.u32 	%rd7, %r6, 4;
	add.s64 	%rd8, %rd4, %rd7;
	atom.global.add.u32 	%r7, [%rd8], 1;
$L__BB0_2:
	ret;

}
	// .globl	_Z20histogram_privatizedPhPii
.visible .entry _Z20histogram_privatizedPhPii(
	.param .u64 .ptr .align 1 _Z20histogram_privatizedPhPii_param_0,
	.param .u64 .ptr .align 1 _Z20histogram_privatizedPhPii_param_1,
	.param .u32 _Z20histogram_privatizedPhPii_param_2
)
{
	.reg .pred 	%p<19>;
	.reg .b16 	%rs<2>;
	.reg .b32 	%r<118>;
	.reg .b64 	%rd<21>;

	ld.param.u64 	%rd6, [_Z20histogram_privatizedPhPii_param_0];
	ld.param.u64 	%rd7, [_Z20histogram_privatizedPhPii_param_1];
	ld.param.u32 	%r58, [_Z20histogram_privatizedPhPii_param_2];
	cvta.to.global.u64 	%rd1, %rd7;
	mov.u32 	%r117, %tid.x;
	mov.u32 	%r59, %ctaid.x;
	mov.u32 	%r2, %ntid.x;
	mad.lo.s32 	%r3, %r59, %r2, %r117;
	setp.gt.u32 	%p1, %r117, 255;
	@%p1 bra 	$L__BB1_7;
	add.s32 	%r60, %r117, %r2;
	max.u32 	%r61, %r60, 256;
	setp.lt.u32 	%p2, %r60, 256;
	selp.u32 	%r62, 1, 0, %p2;
	add.s32 	%r63, %r60, %r62;
	sub.s32 	%r64, %r61, %r63;
	div.u32 	%r65, %r64, %r2;
	add.s32 	%r4, %r65, %r62;
	and.b32  	%r66, %r4, 3;
	setp.eq.s32 	%p3, %r66, 3;
	mov.u32 	%r109, %r117;
	@%p3 bra 	$L__BB1_4;
	add.s32 	%r67, %r4, 1;
	and.b32  	%r68, %r67, 3;
	shl.b32 	%r69, %r117, 2;
	mov.u32 	%r70, private_hist;
	add.s32 	%r106, %r70, %r69;
	shl.b32 	%r6, %r2, 2;
	neg.s32 	%r105, %r68;
	mad.lo.s32 	%r109, %r2, %r68, %r117;
$L__BB1_3:
	.pragma "nounroll";
	mov.b32 	%r71, 0;
	st.shared.u32 	[%r106], %r71;
	add.s32 	%r106, %r106, %r6;
	add.s32 	%r105, %r105, 1;
	setp.ne.s32 	%p4, %r105, 0;
	@%p4 bra 	$L__BB1_3;
$L__BB1_4:
	setp.lt.u32 	%p5, %r4, 3;
	@%p5 bra 	$L__BB1_7;
	shl.b32 	%r14, %r2, 2;
	shl.b32 	%r72, %r109, 2;
	mov.u32 	%r73, private_hist;
	add.s32 	%r108, %r73, %r72;
	shl.b32 	%r16, %r2, 4;
	shl.b32 	%r17, %r2, 3;
	mul.lo.s32 	%r18, %r2, 12;
$L__BB1_6:
	mov.b32 	%r74, 0;
	st.shared.u32 	[%r108], %r74;
	add.s32 	%r75, %r108, %r14;
	st.shared.u32 	[%r75], %r74;
	add.s32 	%r76, %r108, %r17;
	st.shared.u32 	[%r76], %r74;
	add.s32 	%r77, %r108, %r18;
	st.shared.u32 	[%r77], %r74;
	add.s32 	%r109, %r109, %r14;
	add.s32 	%r108, %r108, %r16;
	setp.lt.u32 	%p6, %r109, 256;
	@%p6 bra 	$L__BB1_6;
$L__BB1_7:
	bar.sync 	0;
	setp.ge.s32 	%p7, %r3, %r58;
	@%p7 bra 	$L__BB1_9;
	cvt.s64.s32 	%rd8, %r3;
	cvta.to.global.u64 	%rd9, %rd6;
	add.s64 	%rd10, %rd9, %rd8;
	ld.global.u8 	%rs1, [%rd10];
	mul.wide.u16 	%r78, %rs1, 4;
	mov.u32 	%r79, private_hist;
	add.s32 	%r80, %r79, %r78;
	atom.shared.add.u32 	%r81, [%r80], 1;
$L__BB1_9:
	setp.gt.u32 	%p8, %r117, 255;
	bar.sync 	0;
	@%p8 bra 	$L__BB1_26;
	add.s32 	%r82, %r117, %r2;
	max.u32 	%r83, %r82, 256;
	setp.lt.u32 	%p9, %r82, 256;
	selp.u32 	%r84, 1, 0, %p9;
	add.s32 	%r85, %r82, %r84;
	sub.s32 	%r86, %r83, %r85;
	div.u32 	%r87, %r86, %r2;
	add.s32 	%r23, %r87, %r84;
	and.b32  	%r88, %r23, 3;
	setp.eq.s32 	%p10, %r88, 3;
	@%p10 bra 	$L__BB1_15;
	add.s32 	%r89, %r23, 1;
	and.b32  	%r90, %r89, 3;
	mul.wide.u32 	%rd11, %r117, 4;
	add.s64 	%rd20, %rd1, %rd11;
	mul.wide.u32 	%rd3, %r2, 4;
	shl.b32 	%r91, %r117, 2;
	mov.u32 	%r92, private_hist;
	add.s32 	%r111, %r92, %r91;
	shl.b32 	%r25, %r2, 2;
	neg.s32 	%r110, %r90;
	mad.lo.s32 	%r117, %r2, %r90, %r117;
$L__BB1_12:
	.pragma "nounroll";
	ld.shared.u32 	%r30, [%r111];
	setp.lt.s32 	%p11, %r30, 1;
	@%p11 bra 	$L__BB1_14;
	atom.global.add.u32 	%r93, [%rd20], %r30;
$L__BB1_14:
	add.s64 	%rd20, %rd20, %rd3;
	add.s32 	%r111, %r111, %r25;
	add.s32 	%r110, %r110, 1;
	setp.ne.s32 	%p12, %r110, 0;
	@%p12 bra 	$L__BB1_12;
$L__BB1_15:
	setp.lt.u32 	%p13, %r23, 3;
	@%p13 bra 	$L__BB1_26;
	shl.b32 	%r94, %r2, 1;
	add.s32 	%r116, %r117, %r94;
	shl.b32 	%r35, %r2, 2;
	mad.lo.s32 	%r115, %r2, 3, %r117;
	add.s32 	%r114, %r2, %r117;
	shl.b32 	%r95, %r117, 2;
	mov.u32 	%r96, private_hist;
	add.s32 	%r113, %r96, %r95;
	shl.b32 	%r39, %r2, 4;
	shl.b32 	%r40, %r2, 3;
	mul.lo.s32 	%r41, %r2, 12;
$L__BB1_17:
	ld.shared.u32 	%r47, [%r113];
	setp.lt.s32 	%p14, %r47, 1;
	@%p14 bra 	$L__BB1_19;
	mul.wide.u32 	%rd12, %r117, 4;
	add.s64 	%rd13, %rd1, %rd12;
	atom.global.add.u32 	%r97, [%rd13], %r47;
$L__BB1_19:
	add.s32 	%r98, %r113, %r35;
	ld.shared.u32 	%r48, [%r98];
	setp.lt.s32 	%p15, %r48, 1;
	@%p15 bra 	$L__BB1_21;
	mul.wide.u32 	%rd14, %r114, 4;
	add.s64 	%rd15, %rd1, %rd14;
	atom.global.add.u32 	%r99, [%rd15], %r48;
$L__BB1_21:
	add.s32 	%r49, %r117, %r2;
	add.s32 	%r100, %r113, %r40;
	ld.shared.u32 	%r50, [%r100];
	setp.lt.s32 	%p16, %r50, 1;
	@%p16 bra 	$L__BB1_23;
	mul.wide.u32 	%rd16, %r116, 4;
	add.s64 	%rd17, %rd1, %rd16;
	atom.global.add.u32 	%r101, [%rd17], %r50;
$L__BB1_23:
	add.s32 	%r51, %r49, %r2;
	add.s32 	%r102, %r113, %r41;
	ld.shared.u32 	%r52, [%r102];
	setp.lt.s32 	%p17, %r52, 1;
	@%p17 bra 	$L__BB1_25;
	mul.wide.u32 	%rd18, %r115, 4;
	add.s64 	%rd19, %rd1, %rd18;
	atom.global.add.u32 	%r103, [%rd19], %r52;
$L__BB1_25:
	add.s32 	%r104, %r51, %r2;
	add.s32 	%r117, %r104, %r2;
	add.s32 	%r116, %r116, %r35;
	add.s32 	%r115, %r115, %r35;
	add.s32 	%r114, %r114, %r35;
	add.s32 	%r113, %r113, %r39;
	setp.lt.u32 	%p18, %r117, 256;
	@%p18 bra 	$L__BB1_17;
$L__BB1_26:
	ret;

}
	// .globl	_Z19histogram_coarsenedPhPii
.visible .entry _Z19histogram_coarsenedPhPii(
	.param .u64 .ptr .align 1 _Z19histogram_coarsenedPhPii_param_0,
	.param .u64 .ptr .align 1 _Z19histogram_coarsenedPhPii_param_1,
	.param .u32 _Z19histogram_coarsenedPhPii_param_2
)
{
	.reg .pred 	%p<22>;
	.reg .b16 	%rs<5>;
	.reg .b32 	%r<135>;
	.reg .b64 	%rd<27>;

	ld.param.u64 	%rd7, [_Z19histogram_coarsenedPhPii_param_0];
	ld.param.u64 	%rd8, [_Z19histogram_coarsenedPhPii_param_1];
	ld.param.u32 	%r61, [_Z19histogram_coarsenedPhPii_param_2];
	cvta.to.global.u64 	%rd1, %rd7;
	cvta.to.global.u64 	%rd2, %rd8;
	mov.u32 	%r134, %tid.x;
	mov.u32 	%r2, %ntid.x;
	setp.gt.u32 	%p1, %r134, 255;
	@%p1 bra 	$L__BB2_7;
	add.s32 	%r62, %r134, %r2;
	max.u32 	%r63, %r62, 256;
	setp.lt.u32 	%p2, %r62, 256;
	selp.u32 	%r64, 1, 0, %p2;
	add.s32 	%r65, %r62, %r64;
	sub.s32 	%r66, %r63, %r65;
	div.u32 	%r67, %r66, %r2;
	add.s32 	%r3, %r67, %r64;
	and.b32  	%r68, %r3, 3;
	setp.eq.s32 	%p3, %r68, 3;
	mov.u32 	%r126, %r134;
	@%p3 bra 	$L__BB2_4;
	add.s32 	%r69, %r3, 1;
	and.b32  	%r70, %r69, 3;
	shl.b32 	%r71, %r134, 2;
	mov.u32 	%r72, private_hist;
	add.s32 	%r123, %r72, %r71;
	shl.b32 	%r5, %r2, 2;
	neg.s32 	%r122, %r70;
	mad.lo.s32 	%r126, %r2, %r70, %r134;
$L__BB2_3:
	.pragma "nounroll";
	mov.b32 	%r73, 0;
	st.shared.u32 	[%r123], %r73;
	add.s32 	%r123, %r123, %r5;
	add.s32 	%r122, %r122, 1;
	setp.ne.s32 	%p4, %r122, 0;
	@%p4 bra 	$L__BB2_3;
$L__BB2_4:
	setp.lt.u32 	%p5, %r3, 3;
	@%p5 bra 	$L__BB2_7;
	shl.b32 	%r13, %r2, 2;
	shl.b32 	%r74, %r126, 2;
	mov.u32 	%r75, private_hist;
	add.s32 	%r125, %r75, %r74;
	shl.b32 	%r15, %r2, 4;
	shl.b32 	%r16, %r2, 3;
	mul.lo.s32 	%r17, %r2, 12;
$L__BB2_6:
	mov.b32 	%r76, 0;
	st.shared.u32 	[%r125], %r76;
	add.s32 	%r77, %r125, %r13;
	st.shared.u32 	[%r77], %r76;
	add.s32 	%r78, %r125, %r16;
	st.shared.u32 	[%r78], %r76;
	add.s32 	%r79, %r125, %r17;
	st.shared.u32 	[%r79], %r76;
	add.s32 	%r126, %r126, %r13;
	add.s32 	%r125, %r125, %r15;
	setp.lt.u32 	%p6, %r126, 256;
	@%p6 bra 	$L__BB2_6;
$L__BB2_7:
	bar.sync 	0;
	mov.u32 	%r80, %ctaid.x;
	mul.lo.s32 	%r81, %r80, %r2;
	shl.b32 	%r82, %r81, 2;
	add.s32 	%r22, %r82, %r134;
	setp.ge.s32 	%p7, %r22, %r61;
	@%p7 bra 	$L__BB2_9;
	cvt.s64.s32 	%rd9, %r22;
	add.s64 	%rd10, %rd1, %rd9;
	ld.global.u8 	%rs1, [%rd10];
	mul.wide.u16 	%r83, %rs1, 4;
	mov.u32 	%r84, private_hist;
	add.s32 	%r85, %r84, %r83;
	atom.shared.add.u32 	%r86, [%r85], 1;
$L__BB2_9:
	add.s32 	%r23, %r22, %r2;
	setp.ge.s32 	%p8, %r23, %r61;
	@%p8 bra 	$L__BB2_11;
	cvt.s64.s32 	%rd11, %r23;
	add.s64 	%rd12, %rd1, %rd11;
	ld.global.u8 	%rs2, [%rd12];
	mul.wide.u16 	%r87, %rs2, 4;
	mov.u32 	%r88, private_hist;
	add.s32 	%r89, %r88, %r87;
	atom.shared.add.u32 	%r90, [%r89], 1;
$L__BB2_11:
	add.s32 	%r24, %r23, %r2;
	setp.ge.s32 	%p9, %r24, %r61;
	@%p9 bra 	$L__BB2_13;
	cvt.s64.s32 	%rd13, %r24;
	add.s64 	%rd14, %rd1, %rd13;
	ld.global.u8 	%rs3, [%rd14];
	mul.wide.u16 	%r91, %rs3, 4;
	mov.u32 	%r92, private_hist;
	add.s32 	%r93, %r92, %r91;
	atom.shared.add.u32 	%r94, [%r93], 1;
$L__BB2_13:
	add.s32 	%r25, %r24, %r2;
	setp.ge.s32 	%p10, %r25, %r61;
	@%p10 bra 	$L__BB2_15;
	cvt.s64.s32 	%rd15, %r25;
	add.s64 	%rd16, %rd1, %rd15;
	ld.global.u8 	%rs4, [%rd16];
	mul.wide.u16 	%r95, %rs4, 4;
	mov.u32 	%r96, private_hist;
	add.s32 	%r97, %r96, %r95;
	atom.shared.add.u32 	%r98, [%r97], 1;
$L__BB2_15:
	setp.gt.u32 	%p11, %r134, 255;
	bar.sync 	0;
	@%p11 bra 	$L__BB2_32;
	add.s32 	%r99, %r134, %r2;
	max.u32 	%r100, %r99, 256;
	setp.lt.u32 	%p12, %r99, 256;
	selp.u32 	%r101, 1, 0, %p12;
	add.s32 	%r102, %r99, %r101;
	sub.s32 	%r103, %r100, %r102;
	div.u32 	%r104, %r103, %r2;
	add.s32 	%r26, %r104, %r101;
	and.b32  	%r105, %r26, 3;
	setp.eq.s32 	%p13, %r105, 3;
	@%p13 bra 	$L__BB2_21;
	add.s32 	%r106, %r26, 1;
	and.b32  	%r107, %r106, 3;
	mul.wide.u32 	%rd17, %r134, 4;
	add.s64 	%rd26, %rd2, %rd17;
	mul.wide.u32 	%rd4, %r2, 4;
	shl.b32 	%r108, %r134, 2;
	mov.u32 	%r109, private_hist;
	add.s32 	%r128, %r109, %r108;
	shl.b32 	%r28, %r2, 2;
	neg.s32 	%r127, %r107;
	mad.lo.s32 	%r134, %r2, %r107, %r134;
$L__BB2_18:
	.pragma "nounroll";
	ld.shared.u32 	%r33, [%r128];
	setp.lt.s32 	%p14, %r33, 1;
	@%p14 bra 	$L__BB2_20;
	atom.global.add.u32 	%r110, [%rd26], %r33;
$L__BB2_20:
	add.s64 	%rd26, %rd26, %rd4;
	add.s32 	%r128, %r128, %r28;
	add.s32 	%r127, %r127, 1;
	setp.ne.s32 	%p15, %r127, 0;
	@%p15 bra 	$L__BB2_18;
$L__BB2_21:
	setp.lt.u32 	%p16, %r26, 3;
	@%p16 bra 	$L__BB2_32;
	shl.b32 	%r111, %r2, 1;
	add.s32 	%r133, %r134, %r111;
	shl.b32 	%r38, %r2, 2;
	mad.lo.s32 	%r132, %r2, 3, %r134;
	add.s32 	%r131, %r2, %r134;
	shl.b32 	%r112, %r134, 2;
	mov.u32 	%r113, private_hist;
	add.s32 	%r130, %r113, %r112;
	shl.b32 	%r42, %r2, 4;
	shl.b32 	%r43, %r2, 3;
	mul.lo.s32 	%r44, %r2, 12;
$L__BB2_23:
	ld.shared.u32 	%r50, [%r130];
	setp.lt.s32 	%p17, %r50, 1;
	@%p17 bra 	$L__BB2_25;
	mul.wide.u32 	%rd18, %r134, 4;
	add.s64 	%rd19, %rd2, %rd18;
	atom.global.add.u32 	%r114, [%rd19], %r50;
$L__BB2_25:
	add.s32 	%r115, %r130, %r38;
	ld.shared.u32 	%r51, [%r115];
	setp.lt.s32 	%p18, %r51, 1;
	@%p18 bra 	$L__BB2_27;
	mul.wide.u32 	%rd20, %r131, 4;
	add.s64 	%rd21, %rd2, %rd20;
	atom.global.add.u32 	%r116, [%rd21], %r51;
$L__BB2_27:
	add.s32 	%r52, %r134, %r2;
	add.s32 	%r117, %r130, %r43;
	ld.shared.u32 	%r53, [%r117];
	setp.lt.s32 	%p19, %r53, 1;
	@%p19 bra 	$L__BB2_29;
	mul.wide.u32 	%rd22, %r133, 4;
	add.s64 	%rd23, %rd2, %rd22;
	atom.global.add.u32 	%r118, [%rd23], %r53;
$L__BB2_29:
	add.s32 	%r54, %r52, %r2;
	add.s32 	%r119, %r130, %r44;
	ld.shared.u32 	%r55, [%r119];
	setp.lt.s32 	%p20, %r55, 1;
	@%p20 bra 	$L__BB2_31;
	mul.wide.u32 	%rd24, %r132, 4;
	add.s64 	%rd25, %rd2, %rd24;
	atom.global.add.u32 	%r120, [%rd25], %r55;
$L__BB2_31:
	add.s32 	%r121, %r54, %r2;
	add.s32 	%r134, %r121, %r2;
	add.s32 	%r133, %r133, %r38;
	add.s32 	%r132, %r132, %r38;
	add.s32 	%r131, %r131, %r38;
	add.s32 	%r130, %r130, %r42;
	setp.lt.u32 	%p21, %r134, 256;
	@%p21 bra 	$L__BB2_23;
$L__BB2_32:
	ret;

}
	// .globl	_Z25histogram_warp_aggregatedPhPii
.visible .entry _Z25histogram_warp_aggregatedPhPii(
	.param .u64 .ptr .align 1 _Z25histogram_warp_aggregatedPhPii_param_0,
	.param .u64 .ptr .align 1 _Z25histogram_warp_aggregatedPhPii_param_1,
	.param .u32 _Z25histogram_warp_aggregatedPhPii_param_2
)
{
	.reg .pred 	%p<87>;
	.reg .b32 	%r<220>;
	.reg .b64 	%rd<21>;

	ld.param.u64 	%rd6, [_Z25histogram_warp_aggregatedPhPii_param_0];
	ld.param.u64 	%rd7, [_Z25histogram_warp_aggregatedPhPii_param_1];
	ld.param.u32 	%r63, [_Z25histogram_warp_aggregatedPhPii_param_2];
	cvta.to.global.u64 	%rd1, %rd7;
	mov.u32 	%r219, %tid.x;
	mov.u32 	%r64, %ctaid.x;
	mov.u32 	%r2, %ntid.x;
	mad.lo.s32 	%r3, %r64, %r2, %r219;
	and.b32  	%r4, %r219, 31;
	setp.gt.u32 	%p1, %r219, 255;
	@%p1 bra 	$L__BB3_7;
	add.s32 	%r65, %r219, %r2;
	max.u32 	%r66, %r65, 256;
	setp.lt.u32 	%p2, %r65, 256;
	selp.u32 	%r67, 1, 0, %p2;
	add.s32 	%r68, %r65, %r67;
	sub.s32 	%r69, %r66, %r68;
	div.u32 	%r70, %r69, %r2;
	add.s32 	%r5, %r70, %r67;
	and.b32  	%r71, %r5, 3;
	setp.eq.s32 	%p3, %r71, 3;
	mov.u32 	%r210, %r219;
	@%p3 bra 	$L__BB3_4;
	add.s32 	%r72, %r5, 1;
	and.b32  	%r73, %r72, 3;
	shl.b32 	%r74, %r219, 2;
	mov.u32 	%r75, private_hist;
	add.s32 	%r207, %r75, %r74;
	shl.b32 	%r7, %r2, 2;
	neg.s32 	%r206, %r73;
	mad.lo.s32 	%r210, %r2, %r73, %r219;
$L__BB3_3:
	.pragma "nounroll";
	mov.b32 	%r76, 0;
	st.shared.u32 	[%r207], %r76;
	add.s32 	%r207, %r207, %r7;
	add.s32 	%r206, %r206, 1;
	setp.ne.s32 	%p4, %r206, 0;
	@%p4 bra 	$L__BB3_3;
$L__BB3_4:
	setp.lt.u32 	%p5, %r5, 3;
	@%p5 bra 	$L__BB3_7;
	shl.b32 	%r15, %r2, 2;
	shl.b32 	%r77, %r210, 2;
	mov.u32 	%r78, private_hist;
	add.s32 	%r209, %r78, %r77;
	shl.b32 	%r17, %r2, 4;
	shl.b32 	%r18, %r2, 3;
	mul.lo.s32 	%r19, %r2, 12;
$L__BB3_6:
	mov.b32 	%r79, 0;
	st.shared.u32 	[%r209], %r79;
	add.s32 	%r80, %r209, %r15;
	st.shared.u32 	[%r80], %r79;
	add.s32 	%r81, %r209, %r18;
	st.shared.u32 	[%r81], %r79;
	add.s32 	%r82, %r209, %r19;
	st.shared.u32 	[%r82], %r79;
	add.s32 	%r210, %r210, %r15;
	add.s32 	%r209, %r209, %r17;
	setp.lt.u32 	%p6, %r210, 256;
	@%p6 bra 	$L__BB3_6;
$L__BB3_7:
	bar.sync 	0;
	setp.ge.s32 	%p7, %r3, %r63;
	@%p7 bra 	$L__BB3_13;
	cvt.s64.s32 	%rd8, %r3;
	cvta.to.global.u64 	%rd9, %rd6;
	add.s64 	%rd10, %rd9, %rd8;
	ld.global.u8 	%r24, [%rd10];
	shfl.sync.idx.b32	%r83|%p8, %r24, 0, 31, -1;
	setp.eq.s32 	%p9, %r83, %r24;
	selp.u32 	%r84, 1, 0, %p9;
	shfl.sync.idx.b32	%r85|%p10, %r24, 1, 31, -1;
	setp.eq.s32 	%p11, %r85, %r24;
	selp.u32 	%r86, 1, 0, %p11;
	add.s32 	%r87, %r84, %r86;
	shfl.sync.idx.b32	%r88|%p12, %r24, 2, 31, -1;
	setp.eq.s32 	%p13, %r88, %r24;
	selp.u32 	%r89, 1, 0, %p13;
	add.s32 	%r90, %r87, %r89;
	shfl.sync.idx.b32	%r91|%p14, %r24, 3, 31, -1;
	setp.eq.s32 	%p15, %r91, %r24;
	selp.u32 	%r92, 1, 0, %p15;
	add.s32 	%r93, %r90, %r92;
	shfl.sync.idx.b32	%r94|%p16, %r24, 4, 31, -1;
	setp.eq.s32 	%p17, %r94, %r24;
	selp.u32 	%r95, 1, 0, %p17;
	add.s32 	%r96, %r93, %r95;
	shfl.sync.idx.b32	%r97|%p18, %r24, 5, 31, -1;
	setp.eq.s32 	%p19, %r97, %r24;
	selp.u32 	%r98, 1, 0, %p19;
	add.s32 	%r99, %r96, %r98;
	shfl.sync.idx.b32	%r100|%p20, %r24, 6, 31, -1;
	setp.eq.s32 	%p21, %r100, %r24;
	selp.u32 	%r101, 1, 0, %p21;
	add.s32 	%r102, %r99, %r101;
	shfl.sync.idx.b32	%r103|%p22, %r24, 7, 31, -1;
	setp.eq.s32 	%p23, %r103, %r24;
	selp.u32 	%r104, 1, 0, %p23;
	add.s32 	%r105, %r102, %r104;
	shfl.sync.idx.b32	%r106|%p24, %r24, 8, 31, -1;
	setp.eq.s32 	%p25, %r106, %r24;
	selp.u32 	%r107, 1, 0, %p25;
	add.s32 	%r108, %r105, %r107;
	shfl.sync.idx.b32	%r109|%p26, %r24, 9, 31, -1;
	setp.eq.s32 	%p27, %r109, %r24;
	selp.u32 	%r110, 1, 0, %p27;
	add.s32 	%r111, %r108, %r110;
	shfl.sync.idx.b32	%r112|%p28, %r24, 10, 31, -1;
	setp.eq.s32 	%p29, %r112, %r24;
	selp.u32 	%r113, 1, 0, %p29;
	add.s32 	%r114, %r111, %r113;
	shfl.sync.idx.b32	%r115|%p30, %r24, 11, 31, -1;
	setp.eq.s32 	%p31, %r115, %r24;
	selp.u32 	%r116, 1, 0, %p31;
	add.s32 	%r117, %r114, %r116;
	shfl.sync.idx.b32	%r118|%p32, %r24, 12, 31, -1;
	setp.eq.s32 	%p33, %r118, %r24;
	selp.u32 	%r119, 1, 0, %p33;
	add.s32 	%r120, %r117, %r119;
	shfl.sync.idx.b32	%r121|%p34, %r24, 13, 31, -1;
	setp.eq.s32 	%p35, %r121, %r24;
	selp.u32 	%r122, 1, 0, %p35;
	add.s32 	%r123, %r120, %r122;
	shfl.sync.idx.b32	%r124|%p36, %r24, 14, 31, -1;
	setp.eq.s32 	%p37, %r124, %r24;
	selp.u32 	%r125, 1, 0, %p37;
	add.s32 	%r126, %r123, %r125;
	shfl.sync.idx.b32	%r127|%p38, %r24, 15, 31, -1;
	setp.eq.s32 	%p39, %r127, %r24;
	selp.u32 	%r128, 1, 0, %p39;
	add.s32 	%r129, %r126, %r128;
	shfl.sync.idx.b32	%r130|%p40, %r24, 16, 31, -1;
	setp.eq.s32 	%p41, %r130, %r24;
	selp.u32 	%r131, 1, 0, %p41;
	add.s32 	%r132, %r129, %r131;
	shfl.sync.idx.b32	%r133|%p42, %r24, 17, 31, -1;
	setp.eq.s32 	%p43, %r133, %r24;
	selp.u32 	%r134, 1, 0, %p43;
	add.s32 	%r135, %r132, %r134;
	shfl.sync.idx.b32	%r136|%p44, %r24, 18, 31, -1;
	setp.eq.s32 	%p45, %r136, %r24;
	selp.u32 	%r137, 1, 0, %p45;
	add.s32 	%r138, %r135, %r137;
	shfl.sync.idx.b32	%r139|%p46, %r24, 19, 31, -1;
	setp.eq.s32 	%p47, %r139, %r24;
	selp.u32 	%r140, 1, 0, %p47;
	add.s32 	%r141, %r138, %r140;
	shfl.sync.idx.b32	%r142|%p48, %r24, 20, 31, -1;
	setp.eq.s32 	%p49, %r142, %r24;
	selp.u32 	%r143, 1, 0, %p49;
	add.s32 	%r144, %r141, %r143;
	shfl.sync.idx.b32	%r145|%p50, %r24, 21, 31, -1;
	setp.eq.s32 	%p51, %r145, %r24;
	selp.u32 	%r146, 1, 0, %p51;
	add.s32 	%r147, %r144, %r146;
	shfl.sync.idx.b32	%r148|%p52, %r24, 22, 31, -1;
	setp.eq.s32 	%p53, %r148, %r24;
	selp.u32 	%r149, 1, 0, %p53;
	add.s32 	%r150, %r147, %r149;
	shfl.sync.idx.b32	%r151|%p54, %r24, 23, 31, -1;
	setp.eq.s32 	%p55, %r151, %r24;
	selp.u32 	%r152, 1, 0, %p55;
	add.s32 	%r153, %r150, %r152;
	shfl.sync.idx.b32	%r154|%p56, %r24, 24, 31, -1;
	setp.eq.s32 	%p57, %r154, %r24;
	selp.u32 	%r155, 1, 0, %p57;
	add.s32 	%r156, %r153, %r155;
	shfl.sync.idx.b32	%r157|%p58, %r24, 25, 31, -1;
	setp.eq.s32 	%p59, %r157, %r24;
	selp.u32 	%r158, 1, 0, %p59;
	add.s32 	%r159, %r156, %r158;
	shfl.sync.idx.b32	%r160|%p60, %r24, 26, 31, -1;
	setp.eq.s32 	%p61, %r160, %r24;
	selp.u32 	%r161, 1, 0, %p61;
	add.s32 	%r162, %r159, %r161;
	shfl.sync.idx.b32	%r163|%p62, %r24, 27, 31, -1;
	setp.eq.s32 	%p63, %r163, %r24;
	selp.u32 	%r164, 1, 0, %p63;
	add.s32 	%r165, %r162, %r164;
	shfl.sync.idx.b32	%r166|%p64, %r24, 28, 31, -1;
	setp.eq.s32 	%p65, %r166, %r24;
	selp.u32 	%r167, 1, 0, %p65;
	add.s32 	%r168, %r165, %r167;
	shfl.sync.idx.b32	%r169|%p66, %r24, 29, 31, -1;
	setp.eq.s32 	%p67, %r169, %r24;
	selp.u32 	%r170, 1, 0, %p67;
	add.s32 	%r171, %r168, %r170;
	shfl.sync.idx.b32	%r172|%p68, %r24, 30, 31, -1;
	setp.eq.s32 	%p69, %r172, %r24;
	selp.u32 	%r173, 1, 0, %p69;
	add.s32 	%r174, %r171, %r173;
	shfl.sync.idx.b32	%r175|%p70, %r24, 31, 31, -1;
	setp.eq.s32 	%p71, %r175, %r24;
	selp.u32 	%r176, 1, 0, %p71;
	add.s32 	%r25, %r174, %r176;
	setp.eq.s32 	%p72, %r4, 0;
	@%p72 bra 	$L__BB3_12;
	mov.b32 	%r211, 0;
	bra.uni 	$L__BB3_11;
$L__BB3_10:
	add.s32 	%r211, %r211, 1;
	setp.eq.s32 	%p75, %r211, %r4;
	@%p75 bra 	$L__BB3_12;
$L__BB3_11:
	shfl.sync.idx.b32	%r178|%p73, %r24, %r211, 31, -1;
	setp.eq.s32 	%p74, %r178, %r24;
	@%p74 bra 	$L__BB3_13;
	bra.uni 	$L__BB3_10;
$L__BB3_12:
	shl.b32 	%r179, %r24, 2;
	mov.u32 	%r180, private_hist;
	add.s32 	%r181, %r180, %r179;
	atom.shared.add.u32 	%r182, [%r181], %r25;
$L__BB3_13:
	setp.gt.u32 	%p76, %r219, 255;
	bar.sync 	0;
	@%p76 bra 	$L__BB3_30;
	add.s32 	%r183, %r219, %r2;
	max.u32 	%r184, %r183, 256;
	setp.lt.u32 	%p77, %r183, 256;
	selp.u32 	%r185, 1, 0, %p77;
	add.s32 	%r186, %r183, %r185;
	sub.s32 	%r187, %r184, %r186;
	div.u32 	%r188, %r187, %r2;
	add.s32 	%r28, %r188, %r185;
	and.b32  	%r189, %r28, 3;
	setp.eq.s32 	%p78, %r189, 3;
	@%p78 bra 	$L__BB3_19;
	add.s32 	%r190, %r28, 1;
	and.b32  	%r191, %r190, 3;
	mul.wide.u32 	%rd11, %r219, 4;
	add.s64 	%rd20, %rd1, %rd11;
	mul.wide.u32 	%rd3, %r2, 4;
	shl.b32 	%r192, %r219, 2;
	mov.u32 	%r193, private_hist;
	add.s32 	%r213, %r193, %r192;
	shl.b32 	%r30, %r2, 2;
	neg.s32 	%r212, %r191;
	mad.lo.s32 	%r219, %r2, %r191, %r219;
$L__BB3_16:
	.pragma "nounroll";
	ld.shared.u32 	%r35, [%r213];
	setp.lt.s32 	%p79, %r35, 1;
	@%p79 bra 	$L__BB3_18;
	atom.global.add.u32 	%r194, [%rd20], %r35;
$L__BB3_18:
	add.s64 	%rd20, %rd20, %rd3;
	add.s32 	%r213, %r213, %r30;
	add.s32 	%r212, %r212, 1;
	setp.ne.s32 	%p80, %r212, 0;
	@%p80 bra 	$L__BB3_16;
$L__BB3_19:
	setp.lt.u32 	%p81, %r28, 3;
	@%p81 bra 	$L__BB3_30;
	shl.b32 	%r195, %r2, 1;
	add.s32 	%r218, %r219, %r195;
	shl.b32 	%r40, %r2, 2;
	mad.lo.s32 	%r217, %r2, 3, %r219;
	add.s32 	%r216, %r2, %r219;
	shl.b32 	%r196, %r219, 2;
	mov.u32 	%r197, private_hist;
	add.s32 	%r215, %r197, %r196;
	shl.b32 	%r44, %r2, 4;
	shl.b32 	%r45, %r2, 3;
	mul.lo.s32 	%r46, %r2, 12;
$L__BB3_21:
	ld.shared.u32 	%r52, [%r215];
	setp.lt.s32 	%p82, %r52, 1;
	@%p82 bra 	$L__BB3_23;
	mul.wide.u32 	%rd12, %r219, 4;
	add.s64 	%rd13, %rd1, %rd12;
	atom.global.add.u32 	%r198, [%rd13], %r52;
$L__BB3_23:
	add.s32 	%r199, %r215, %r40;
	ld.shared.u32 	%r53, [%r199];
	setp.lt.s32 	%p83, %r53, 1;
	@%p83 bra 	$L__BB3_25;
	mul.wide.u32 	%rd14, %r216, 4;
	add.s64 	%rd15, %rd1, %rd14;
	atom.global.add.u32 	%r200, [%rd15], %r53;
$L__BB3_25:
	add.s32 	%r54, %r219, %r2;
	add.s32 	%r201, %r215, %r45;
	ld.shared.u32 	%r55, [%r201];
	setp.lt.s32 	%p84, %r55, 1;
	@%p84 bra 	$L__BB3_27;
	mul.wide.u32 	%rd16, %r218, 4;
	add.s64 	%rd17, %rd1, %rd16;
	atom.global.add.u32 	%r202, [%rd17], %r55;
$L__BB3_27:
	add.s32 	%r56, %r54, %r2;
	add.s32 	%r203, %r215, %r46;
	ld.shared.u32 	%r57, [%r203];
	setp.lt.s32 	%p85, %r57, 1;
	@%p85 bra 	$L__BB3_29;
	mul.wide.u32 	%rd18, %r217, 4;
	add.s64 	%rd19, %rd1, %rd18;
	atom.global.add.u32 	%r204, [%rd19], %r57;
$L__BB3_29:
	add.s32 	%r205, %r56, %r2;
	add.s32 	%r219, %r205, %r2;
	add.s32 	%r218, %r218, %r40;
	add.s32 	%r217, %r217, %r40;
	add.s32 	%r216, %r216, %r40;
	add.s32 	%r215, %r215, %r44;
	setp.lt.u32 	%p86, %r219, 256;
	@%p86 bra 	$L__BB3_21;
$L__BB3_30:
	ret;

}
	// .globl	_Z24histogram_warp_optimizedPhPii
.visible .entry _Z24histogram_warp_optimizedPhPii(
	.param .u64 .ptr .align 1 _Z24histogram_warp_optimizedPhPii_param_0,
	.param .u64 .ptr .align 1 _Z24histogram_warp_optimizedPhPii_param_1,
	.param .u32 _Z24histogram_warp_optimizedPhPii_param_2
)
{
	.reg .pred 	%p<52>;
	.reg .b32 	%r<184>;
	.reg .b64 	%rd<21>;

	ld.param.u64 	%rd6, [_Z24histogram_warp_optimizedPhPii_param_0];
	ld.param.u64 	%rd7, [_Z24histogram_warp_optimizedPhPii_param_1];
	ld.param.u32 	%r75, [_Z24histogram_warp_optimizedPhPii_param_2];
	cvta.to.global.u64 	%rd1, %rd7;
	mov.u32 	%r183, %tid.x;
	mov.u32 	%r76, %ctaid.x;
	mov.u32 	%r2, %ntid.x;
	mad.lo.s32 	%r3, %r76, %r2, %r183;
	and.b32  	%r4, %r183, 31;
	setp.gt.u32 	%p1, %r183, 255;
	@%p1 bra 	$L__BB4_7;
	add.s32 	%r77, %r183, %r2;
	max.u32 	%r78, %r77, 256;
	setp.lt.u32 	%p2, %r77, 256;
	selp.u32 	%r79, 1, 0, %p2;
	add.s32 	%r80, %r77, %r79;
	sub.s32 	%r81, %r78, %r80;
	div.u32 	%r82, %r81, %r2;
	add.s32 	%r5, %r82, %r79;
	and.b32  	%r83, %r5, 3;
	setp.eq.s32 	%p3, %r83, 3;
	mov.u32 	%r172, %r183;
	@%p3 bra 	$L__BB4_4;
	add.s32 	%r84, %r5, 1;
	and.b32  	%r85, %r84, 3;
	shl.b32 	%r86, %r183, 2;
	mov.u32 	%r87, private_hist;
	add.s32 	%r169, %r87, %r86;
	shl.b32 	%r7, %r2, 2;
	neg.s32 	%r168, %r85;
	mad.lo.s32 	%r172, %r2, %r85, %r183;
$L__BB4_3:
	.pragma "nounroll";
	mov.b32 	%r88, 0;
	st.shared.u32 	[%r169], %r88;
	add.s32 	%r169, %r169, %r7;
	add.s32 	%r168, %r168, 1;
	setp.ne.s32 	%p4, %r168, 0;
	@%p4 bra 	$L__BB4_3;
$L__BB4_4:
	setp.lt.u32 	%p5, %r5, 3;
	@%p5 bra 	$L__BB4_7;
	shl.b32 	%r15, %r2, 2;
	shl.b32 	%r89, %r172, 2;
	mov.u32 	%r90, private_hist;
	add.s32 	%r171, %r90, %r89;
	shl.b32 	%r17, %r2, 4;
	shl.b32 	%r18, %r2, 3;
	mul.lo.s32 	%r19, %r2, 12;
$L__BB4_6:
	mov.b32 	%r91, 0;
	st.shared.u32 	[%r171], %r91;
	add.s32 	%r92, %r171, %r15;
	st.shared.u32 	[%r92], %r91;
	add.s32 	%r93, %r171, %r18;
	st.shared.u32 	[%r93], %r91;
	add.s32 	%r94, %r171, %r19;
	st.shared.u32 	[%r94], %r91;
	add.s32 	%r172, %r172, %r15;
	add.s32 	%r171, %r171, %r17;
	setp.lt.u32 	%p6, %r172, 256;
	@%p6 bra 	$L__BB4_6;
$L__BB4_7:
	bar.sync 	0;
	setp.ge.s32 	%p7, %r3, %r75;
	@%p7 bra 	$L__BB4_34;
	cvt.s64.s32 	%rd8, %r3;
	cvta.to.global.u64 	%rd9, %rd6;
	add.s64 	%rd10, %rd9, %rd8;
	ld.global.u8 	%r24, [%rd10];
	neg.s32 	%r174, %r24;
	mov.u32 	%r97, private_hist;
	add.s32 	%r173, %r97, 16;
	mov.b32 	%r175, 0;
$L__BB4_9:
	setp.eq.s32 	%p8, %r174, 0;
	mov.b32 	%r98, -1;
	vote.sync.ballot.b32 	%r29, %p8, %r98;
	setp.eq.s32 	%p10, %r29, 0;
	@%p10 bra 	$L__BB4_12;
	brev.b32 	%r99, %r29;
	bfind.shiftamt.u32 	%r100, %r99;
	setp.ne.s32 	%p11, %r4, %r100;
	@%p11 bra 	$L__BB4_12;
	popc.b32 	%r101, %r29;
	atom.shared.add.u32 	%r102, [%r173+-16], %r101;
$L__BB4_12:
	add.s32 	%r103, %r175, 1;
	setp.eq.s32 	%p12, %r103, %r24;
	mov.b32 	%r104, -1;
	vote.sync.ballot.b32 	%r30, %p12, %r104;
	setp.eq.s32 	%p14, %r30, 0;
	@%p14 bra 	$L__BB4_15;
	brev.b32 	%r105, %r30;
	bfind.shiftamt.u32 	%r106, %r105;
	setp.ne.s32 	%p15, %r4, %r106;
	@%p15 bra 	$L__BB4_15;
	popc.b32 	%r107, %r30;
	atom.shared.add.u32 	%r108, [%r173+-12], %r107;
$L__BB4_15:
	add.s32 	%r109, %r175, 2;
	setp.eq.s32 	%p16, %r109, %r24;
	mov.b32 	%r110, -1;
	vote.sync.ballot.b32 	%r31, %p16, %r110;
	setp.eq.s32 	%p18, %r31, 0;
	@%p18 bra 	$L__BB4_18;
	brev.b32 	%r111, %r31;
	bfind.shiftamt.u32 	%r112, %r111;
	setp.ne.s32 	%p19, %r4, %r112;
	@%p19 bra 	$L__BB4_18;
	popc.b32 	%r113, %r31;
	atom.shared.add.u32 	%r114, [%r173+-8], %r113;
$L__BB4_18:
	add.s32 	%r115, %r175, 3;
	setp.eq.s32 	%p20, %r115, %r24;
	mov.b32 	%r116, -1;
	vote.sync.ballot.b32 	%r32, %p20, %r116;
	setp.eq.s32 	%p22, %r32, 0;
	@%p22 bra 	$L__BB4_21;
	brev.b32 	%r117, %r32;
	bfind.shiftamt.u32 	%r118, %r117;
	setp.ne.s32 	%p23, %r4, %r118;
	@%p23 bra 	$L__BB4_21;
	popc.b32 	%r119, %r32;
	atom.shared.add.u32 	%r120, [%r173+-4], %r119;
$L__BB4_21:
	add.s32 	%r121, %r175, 4;
	setp.eq.s32 	%p24, %r121, %r24;
	mov.b32 	%r122, -1;
	vote.sync.ballot.b32 	%r33, %p24, %r122;
	setp.eq.s32 	%p26, %r33, 0;
	@%p26 bra 	$L__BB4_24;
	brev.b32 	%r123, %r33;
	bfind.shiftamt.u32 	%r124, %r123;
	setp.ne.s32 	%p27, %r4, %r124;
	@%p27 bra 	$L__BB4_24;
	popc.b32 	%r125, %r33;
	atom.shared.add.u32 	%r126, [%r173], %r125;
$L__BB4_24:
	add.s32 	%r127, %r175, 5;
	setp.eq.s32 	%p28, %r127, %r24;
	mov.b32 	%r128, -1;
	vote.sync.ballot.b32 	%r34, %p28, %r128;
	setp.eq.s32 	%p30, %r34, 0;
	@%p30 bra 	$L__BB4_27;
	brev.b32 	%r129, %r34;
	bfind.shiftamt.u32 	%r130, %r129;
	setp.ne.s32 	%p31, %r4, %r130;
	@%p31 bra 	$L__BB4_27;
	popc.b32 	%r131, %r34;
	atom.shared.add.u32 	%r132, [%r173+4], %r131;
$L__BB4_27:
	add.s32 	%r133, %r175, 6;
	setp.eq.s32 	%p32, %r133, %r24;
	mov.b32 	%r134, -1;
	vote.sync.ballot.b32 	%r35, %p32, %r134;
	setp.eq.s32 	%p34, %r35, 0;
	@%p34 bra 	$L__BB4_30;
	brev.b32 	%r135, %r35;
	bfind.shiftamt.u32 	%r136, %r135;
	setp.ne.s32 	%p35, %r4, %r136;
	@%p35 bra 	$L__BB4_30;
	popc.b32 	%r137, %r35;
	atom.shared.add.u32 	%r138, [%r173+8], %r137;
$L__BB4_30:
	add.s32 	%r139, %r175, 7;
	setp.eq.s32 	%p36, %r139, %r24;
	mov.b32 	%r140, -1;
	vote.sync.ballot.b32 	%r36, %p36, %r140;
	setp.eq.s32 	%p38, %r36, 0;
	@%p38 bra 	$L__BB4_33;
	brev.b32 	%r141, %r36;
	bfind.shiftamt.u32 	%r142, %r141;
	setp.ne.s32 	%p39, %r4, %r142;
	@%p39 bra 	$L__BB4_33;
	popc.b32 	%r143, %r36;
	atom.shared.add.u32 	%r144, [%r173+12], %r143;
$L__BB4_33:
	add.s32 	%r175, %r175, 8;
	add.s32 	%r174, %r174, 8;
	add.s32 	%r173, %r173, 32;
	setp.ne.s32 	%p40, %r175, 256;
	@%p40 bra 	$L__BB4_9;
$L__BB4_34:
	setp.gt.u32 	%p41, %r183, 255;
	bar.sync 	0;
	@%p41 bra 	$L__BB4_51;
	add.s32 	%r145, %r183, %r2;
	max.u32 	%r146, %r145, 256;
	setp.lt.u32 	%p42, %r145, 256;
	selp.u32 	%r147, 1, 0, %p42;
	add.s32 	%r148, %r145, %r147;
	sub.s32 	%r149, %r146, %r148;
	div.u32 	%r150, %r149, %r2;
	add.s32 	%r40, %r150, %r147;
	and.b32  	%r151, %r40, 3;
	setp.eq.s32 	%p43, %r151, 3;
	@%p43 bra 	$L__BB4_40;
	add.s32 	%r152, %r40, 1;
	and.b32  	%r153, %r152, 3;
	mul.wide.u32 	%rd11, %r183, 4;
	add.s64 	%rd20, %rd1, %rd11;
	mul.wide.u32 	%rd3, %r2, 4;
	shl.b32 	%r154, %r183, 2;
	mov.u32 	%r155, private_hist;
	add.s32 	%r177, %r155, %r154;
	shl.b32 	%r42, %r2, 2;
	neg.s32 	%r176, %r153;
	mad.lo.s32 	%r183, %r2, %r153, %r183;
$L__BB4_37:
	.pragma "nounroll";
	ld.shared.u32 	%r47, [%r177];
	setp.lt.s32 	%p44, %r47, 1;
	@%p44 bra 	$L__BB4_39;
	atom.global.add.u32 	%r156, [%rd20], %r47;
$L__BB4_39:
	add.s64 	%rd20, %rd20, %rd3;
	add.s32 	%r177, %r177, %r42;
	add.s32 	%r176, %r176, 1;
	setp.ne.s32 	%p45, %r176, 0;
	@%p45 bra 	$L__BB4_37;
$L__BB4_40:
	setp.lt.u32 	%p46, %r40, 3;
	@%p46 bra 	$L__BB4_51;
	shl.b32 	%r157, %r2, 1;
	add.s32 	%r182, %r183, %r157;
	shl.b32 	%r52, %r2, 2;
	mad.lo.s32 	%r181, %r2, 3, %r183;
	add.s32 	%r180, %r2, %r183;
	shl.b32 	%r158, %r183, 2;
	mov.u32 	%r159, private_hist;
	add.s32 	%r179, %r159, %r158;
	shl.b32 	%r56, %r2, 4;
	shl.b32 	%r57, %r2, 3;
	mul.lo.s32 	%r58, %r2, 12;
$L__BB4_42:
	ld.shared.u32 	%r64, [%r179];
	setp.lt.s32 	%p47, %r64, 1;
	@%p47 bra 	$L__BB4_44;
	mul.wide.u32 	%rd12, %r183, 4;
	add.s64 	%rd13, %rd1, %rd12;
	atom.global.add.u32 	%r160, [%rd13], %r64;
$L__BB4_44:
	add.s32 	%r161, %r179, %r52;
	ld.shared.u32 	%r65, [%r161];
	setp.lt.s32 	%p48, %r65, 1;
	@%p48 bra 	$L__BB4_46;
	mul.wide.u32 	%rd14, %r180, 4;
	add.s64 	%rd15, %rd1, %rd14;
	atom.global.add.u32 	%r162, [%rd15], %r65;
$L__BB4_46:
	add.s32 	%r66, %r183, %r2;
	add.s32 	%r163, %r179, %r57;
	ld.shared.u32 	%r67, [%r163];
	setp.lt.s32 	%p49, %r67, 1;
	@%p49 bra 	$L__BB4_48;
	mul.wide.u32 	%rd16, %r182, 4;
	add.s64 	%rd17, %rd1, %rd16;
	atom.global.add.u32 	%r164, [%rd17], %r67;
$L__BB4_48:
	add.s32 	%r68, %r66, %r2;
	add.s32 	%r165, %r179, %r58;
	ld.shared.u32 	%r69, [%r165];
	setp.lt.s32 	%p50, %r69, 1;
	@%p50 bra 	$L__BB4_50;
	mul.wide.u32 	%rd18, %r181, 4;
	add.s64 	%rd19, %rd1, %rd18;
	atom.global.add.u32 	%r166, [%rd19], %r69;
$L__BB4_50:
	add.s32 	%r167, %r68, %r2;
	add.s32 	%r183, %r167, %r2;
	add.s32 	%r182, %r182, %r52;
	add.s32 	%r181, %r181, %r52;
	add.s32 	%r180, %r180, %r52;
	add.s32 	%r179, %r179, %r56;
	setp.lt.u32 	%p51, %r183, 256;
	@%p51 bra 	$L__BB4_42;
$L__BB4_51:
	ret;

}
	// .globl	_Z20histogram_multi_passPhPiiii
.visible .entry _Z20histogram_multi_passPhPiiii(
	.param .u64 .ptr .align 1 _Z20histogram_multi_passPhPiiii_param_0,
	.param .u64 .ptr .align 1 _Z20histogram_multi_passPhPiiii_param_1,
	.param .u32 _Z20histogram_multi_passPhPiiii_param_2,
	.param .u32 _Z20histogram_multi_passPhPiiii_param_3,
	.param .u32 _Z20histogram_multi_passPhPiiii_param_4
)
{
	.reg .pred 	%p<19>;
	.reg .b16 	%rs<2>;
	.reg .b32 	%r<123>;
	.reg .b64 	%rd<21>;

	ld.param.u64 	%rd6, [_Z20histogram_multi_passPhPiiii_param_0];
	ld.param.u64 	%rd7, [_Z20histogram_multi_passPhPiiii_param_1];
	ld.param.u32 	%r58, [_Z20histogram_multi_passPhPiiii_param_2];
	ld.param.u32 	%r59, [_Z20histogram_multi_passPhPiiii_param_3];
	ld.param.u32 	%r60, [_Z20histogram_multi_passPhPiiii_param_4];
	cvta.to.global.u64 	%rd1, %rd7;
	mov.u32 	%r122, %tid.x;
	mov.u32 	%r61, %ctaid.x;
	mov.u32 	%r2, %ntid.x;
	mad.lo.s32 	%r62, %r61, %r2, %r122;
	add.s32 	%r3, %r62, %r60;
	setp.gt.u32 	%p1, %r122, 255;
	@%p1 bra 	$L__BB5_7;
	add.s32 	%r63, %r122, %r2;
	max.u32 	%r64, %r63, 256;
	setp.lt.u32 	%p2, %r63, 256;
	selp.u32 	%r65, 1, 0, %p2;
	add.s32 	%r66, %r63, %r65;
	sub.s32 	%r67, %r64, %r66;
	div.u32 	%r68, %r67, %r2;
	add.s32 	%r4, %r68, %r65;
	and.b32  	%r69, %r4, 3;
	setp.eq.s32 	%p3, %r69, 3;
	mov.u32 	%r114, %r122;
	@%p3 bra 	$L__BB5_4;
	add.s32 	%r70, %r4, 1;
	and.b32  	%r71, %r70, 3;
	shl.b32 	%r72, %r122, 2;
	mov.u32 	%r73, private_hist;
	add.s32 	%r111, %r73, %r72;
	shl.b32 	%r6, %r2, 2;
	neg.s32 	%r110, %r71;
	mad.lo.s32 	%r114, %r2, %r71, %r122;
$L__BB5_3:
	.pragma "nounroll";
	mov.b32 	%r74, 0;
	st.shared.u32 	[%r111], %r74;
	add.s32 	%r111, %r111, %r6;
	add.s32 	%r110, %r110, 1;
	setp.ne.s32 	%p4, %r110, 0;
	@%p4 bra 	$L__BB5_3;
$L__BB5_4:
	setp.lt.u32 	%p5, %r4, 3;
	@%p5 bra 	$L__BB5_7;
	shl.b32 	%r14, %r2, 2;
	shl.b32 	%r75, %r114, 2;
	mov.u32 	%r76, private_hist;
	add.s32 	%r113, %r76, %r75;
	shl.b32 	%r16, %r2, 4;
	shl.b32 	%r17, %r2, 3;
	mul.lo.s32 	%r18, %r2, 12;
$L__BB5_6:
	mov.b32 	%r77, 0;
	st.shared.u32 	[%r113], %r77;
	add.s32 	%r78, %r113, %r14;
	st.shared.u32 	[%r78], %r77;
	add.s32 	%r79, %r113, %r17;
	st.shared.u32 	[%r79], %r77;
	add.s32 	%r80, %r113, %r18;
	st.shared.u32 	[%r80], %r77;
	add.s32 	%r114, %r114, %r14;
	add.s32 	%r113, %r113, %r16;
	setp.lt.u32 	%p6, %r114, 256;
	@%p6 bra 	$L__BB5_6;
$L__BB5_7:
	bar.sync 	0;
	add.s32 	%r81, %r60, %r59;
	min.s32 	%r82, %r58, %r81;
	setp.le.s32 	%p7, %r82, %r3;
	@%p7 bra 	$L__BB5_9;
	cvt.s64.s32 	%rd8, %r3;
	cvta.to.global.u64 	%rd9, %rd6;
	add.s64 	%rd10, %rd9, %rd8;
	ld.global.u8 	%rs1, [%rd10];
	mul.wide.u16 	%r83, %rs1, 4;
	mov.u32 	%r84, private_hist;
	add.s32 	%r85, %r84, %r83;
	atom.shared.add.u32 	%r86, [%r85], 1;
$L__BB5_9:
	setp.gt.u32 	%p8, %r122, 255;
	bar.sync 	0;
	@%p8 bra 	$L__BB5_26;
	add.s32 	%r87, %r122, %r2;
	max.u32 	%r88, %r87, 256;
	setp.lt.u32 	%p9, %r87, 256;
	selp.u32 	%r89, 1, 0, %p9;
	add.s32 	%r90, %r87, %r89;
	sub.s32 	%r91, %r88, %r90;
	div.u32 	%r92, %r91, %r2;
	add.s32 	%r23, %r92, %r89;
	and.b32  	%r93, %r23, 3;
	setp.eq.s32 	%p10, %r93, 3;
	@%p10 bra 	$L__BB5_15;
	add.s32 	%r94, %r23, 1;
	and.b32  	%r95, %r94, 3;
	mul.wide.u32 	%rd11, %r122, 4;
	add.s64 	%rd20, %rd1, %rd11;
	mul.wide.u32 	%rd3, %r2, 4;
	shl.b32 	%r96, %r122, 2;
	mov.u32 	%r97, private_hist;
	add.s32 	%r116, %r97, %r96;
	shl.b32 	%r25, %r2, 2;
	neg.s32 	%r115, %r95;
	mad.lo.s32 	%r122, %r2, %r95, %r122;
$L__BB5_12:
	.pragma "nounroll";
	ld.shared.u32 	%r30, [%r116];
	setp.lt.s32 	%p11, %r30, 1;
	@%p11 bra 	$L__BB5_14;
	atom.global.add.u32 	%r98, [%rd20], %r30;
$L__BB5_14:
	add.s64 	%rd20, %rd20, %rd3;
	add.s32 	%r116, %r116, %r25;
	add.s32 	%r115, %r115, 1;
	setp.ne.s32 	%p12, %r115, 0;
	@%p12 bra 	$L__BB5_12;
$L__BB5_15:
	setp.lt.u32 	%p13, %r23, 3;
	@%p13 bra 	$L__BB5_26;
	shl.b32 	%r99, %r2, 1;
	add.s32 	%r121, %r122, %r99;
	shl.b32 	%r35, %r2, 2;
	mad.lo.s32 	%r120, %r2, 3, %r122;
	add.s32 	%r119, %r2, %r122;
	shl.b32 	%r100, %r122, 2;
	mov.u32 	%r101, private_hist;
	add.s32 	%r118, %r101, %r100;
	shl.b32 	%r39, %r2, 4;
	shl.b32 	%r40, %r2, 3;
	mul.lo.s32 	%r41, %r2, 12;
$L__BB5_17:
	ld.shared.u32 	%r47, [%r118];
	setp.lt.s32 	%p14, %r47, 1;
	@%p14 bra 	$L__BB5_19;
	mul.wide.u32 	%rd12, %r122, 4;
	add.s64 	%rd13, %rd1, %rd12;
	atom.global.add.u32 	%r102, [%rd13], %r47;
$L__BB5_19:
	add.s32 	%r103, %r118, %r35;
	ld.shared.u32 	%r48, [%r103];
	setp.lt.s32 	%p15, %r48, 1;
	@%p15 bra 	$L__BB5_21;
	mul.wide.u32 	%rd14, %r119, 4;
	add.s64 	%rd15, %rd1, %rd14;
	atom.global.add.u32 	%r104, [%rd15], %r48;
$L__BB5_21:
	add.s32 	%r49, %r122, %r2;
	add.s32 	%r105, %r118, %r40;
	ld.shared.u32 	%r50, [%r105];
	setp.lt.s32 	%p16, %r50, 1;
	@%p16 bra 	$L__BB5_23;
	mul.wide.u32 	%rd16, %r121, 4;
	add.s64 	%rd17, %rd1, %rd16;
	atom.global.add.u32 	%r106, [%rd17], %r50;
$L__BB5_23:
	add.s32 	%r51, %r49, %r2;
	add.s32 	%r107, %r118, %r41;
	ld.shared.u32 	%r52, [%r107];
	setp.lt.s32 	%p17, %r52, 1;
	@%p17 bra 	$L__BB5_25;
	mul.wide.u32 	%rd18, %r120, 4;
	add.s64 	%rd19, %rd1, %rd18;
	atom.global.add.u32 	%r108, [%rd19], %r52;
$L__BB5_25:
	add.s32 	%r109, %r51, %r2;
	add.s32 	%r122, %r109, %r2;
	add.s32 	%r121, %r121, %r35;
	add.s32 	%r120, %r120, %r35;
	add.s32 	%r119, %r119, %r35;
	add.s32 	%r118, %r118, %r39;
	setp.lt.u32 	%p18, %r122, 256;
	@%p18 bra 	$L__BB5_17;
$L__BB5_26:
	ret;

}


// ===== COMPILED SASS (sm_100) =====

	.target	sm_100

	.elftype	@"ET_EXEC"


//--------------------- .note.nv.tkinfo           --------------------------
	.section	.note.nv.tkinfo,"",@"SHT_NOTE"
	.sectionflags	@"SHF_NOTE_NV_TKINFO"
	.tkinfo
        /*0018*/ 	.word	0x00000002
        /*0030*/ 	.string	""
        /*0030*/ 	.string	"ptxas"
        /*0030*/ 	.string	"Cuda compilation tools, release 13.0, V13.0.88"
        /*0030*/ 	.string	"Build cuda_13.0.r13.0/compiler.36424714_0"
        /*0030*/ 	.string	"-arch sm_100 -m 64 "



//--------------------- .note.nv.cuinfo           --------------------------
	.section	.note.nv.cuinfo,"",@"SHT_NOTE"
	.sectionflags	@"SHF_NOTE_NV_CUINFO"
        /*0018*/ 	.short	0x0002
        /*001a*/ 	.short	0x0064
        /*001c*/ 	.short	0x0082
	.zero		2


//--------------------- .nv.info                  --------------------------
	.section	.nv.info,"",@"SHT_CUDA_INFO"
	.align	4


	//----- nvinfo : EIATTR_REGCOUNT
	.align		4
        /*0000*/ 	.byte	0x04, 0x2f
        /*0002*/ 	.short	(.L_1 - .L_0)
	.align		4
.L_0:
        /*0004*/ 	.word	index@(_Z22histogram_naive_atomicPhPii)
        /*0008*/ 	.word	0x0000000a


	//----- nvinfo : EIATTR_FRAME_SIZE
	.align		4
.L_1:
        /*000c*/ 	.byte	0x04, 0x11
        /*000e*/ 	.short	(.L_3 - .L_2)
	.align		4
.L_2:
        /*0010*/ 	.word	index@(_Z22histogram_naive_atomicPhPii)
        /*0014*/ 	.word	0x00000000


	//----- nvinfo : EIATTR_REGCOUNT
	.align		4
.L_3:
        /*0018*/ 	.byte	0x04, 0x2f
        /*001a*/ 	.short	(.L_5 - .L_4)
	.align		4
.L_4:
        /*001c*/ 	.word	index@(_Z20histogram_privatizedPhPii)
        /*0020*/ 	.word	0x0000001a


	//----- nvinfo : EIATTR_FRAME_SIZE
	.align		4
.L_5:
        /*0024*/ 	.byte	0x04, 0x11
        /*0026*/ 	.short	(.L_7 - .L_6)
	.align		4
.L_6:
        /*0028*/ 	.word	index@(_Z20histogram_privatizedPhPii)
        /*002c*/ 	.word	0x00000000


	//----- nvinfo : EIATTR_REGCOUNT
	.align		4
.L_7:
        /*0030*/ 	.byte	0x04, 0x2f
        /*0032*/ 	.short	(.L_9 - .L_8)
	.align		4
.L_8:
        /*0034*/ 	.word	index@(_Z19histogram_coarsenedPhPii)
        /*0038*/ 	.word	0x0000001a


	//----- nvinfo : EIATTR_FRAME_SIZE
	.align		4
.L_9:
        /*003c*/ 	.byte	0x04, 0x11
        /*003e*/ 	.short	(.L_11 - .L_10)
	.align		4
.L_10:
        /*0040*/ 	.word	index@(_Z19histogram_coarsenedPhPii)
        /*0044*/ 	.word	0x00000000


	//----- nvinfo : EIATTR_REGCOUNT
	.align		4
.L_11:
        /*0048*/ 	.byte	0x04, 0x2f
        /*004a*/ 	.short	(.L_13 - .L_12)
	.align		4
.L_12:
        /*004c*/ 	.word	index@(_Z25histogram_warp_aggregatedPhPii)
        /*0050*/ 	.word	0x0000001a


	//----- nvinfo : EIATTR_FRAME_SIZE
	.align		4
.L_13:
        /*0054*/ 	.byte	0x04, 0x11
        /*0056*/ 	.short	(.L_15 - .L_14)
	.align		4
.L_14:
        /*0058*/ 	.word	index@(_Z25histogram_warp_aggregatedPhPii)
        /*005c*/ 	.word	0x00000000


	//----- nvinfo : EIATTR_REGCOUNT
	.align		4
.L_15:
        /*0060*/ 	.byte	0x04, 0x2f
        /*0062*/ 	.short	(.L_17 - .L_16)
	.align		4
.L_16:
        /*0064*/ 	.word	index@(_Z24histogram_warp_optimizedPhPii)
        /*0068*/ 	.word	0x0000001a


	//----- nvinfo : EIATTR_FRAME_SIZE
	.align		4
.L_17:
        /*006c*/ 	.byte	0x04, 0x11
        /*006e*/ 	.short	(.L_19 - .L_18)
	.align		4
.L_18:
        /*0070*/ 	.word	index@(_Z24histogram_warp_optimizedPhPii)
        /*0074*/ 	.word	0x00000000


	//----- nvinfo : EIATTR_REGCOUNT
	.align		4
.L_19:
        /*0078*/ 	.byte	0x04, 0x2f
        /*007a*/ 	.short	(.L_21 - .L_20)
	.align		4
.L_20:
        /*007c*/ 	.word	index@(_Z20histogram_multi_passPhPiiii)
        /*0080*/ 	.word	0x0000001a


	//----- nvinfo : EIATTR_FRAME_SIZE
	.align		4
.L_21:
        /*0084*/ 	.byte	0x04, 0x11
        /*0086*/ 	.short	(.L_23 - .L_22)
	.align		4
.L_22:
        /*0088*/ 	.word	index@(_Z20histogram_multi_passPhPiiii)
        /*008c*/ 	.word	0x00000000


	//----- nvinfo : EIATTR_MIN_STACK_SIZE
	.align		4
.L_23:
        /*0090*/ 	.byte	0x04, 0x12
        /*0092*/ 	.short	(.L_25 - .L_24)
	.align		4
.L_24:
        /*0094*/ 	.word	index@(_Z20histogram_multi_passPhPiiii)
        /*0098*/ 	.word	0x00000000


	//----- nvinfo : EIATTR_MIN_STACK_SIZE
	.align		4
.L_25:
        /*009c*/ 	.byte	0x04, 0x12
        /*009e*/ 	.short	(.L_27 - .L_26)
	.align		4
.L_26:
        /*00a0*/ 	.word	index@(_Z24histogram_warp_optimizedPhPii)
        /*00a4*/ 	.word	0x00000000


	//----- nvinfo : EIATTR_MIN_STACK_SIZE
	.align		4
.L_27:
        /*00a8*/ 	.byte	0x04, 0x12
        /*00aa*/ 	.short	(.L_29 - .L_28)
	.align		4
.L_28:
        /*00ac*/ 	.word	index@(_Z25histogram_warp_aggregatedPhPii)
        /*00b0*/ 	.word	0x00000000


	//----- nvinfo : EIATTR_MIN_STACK_SIZE
	.align		4
.L_29:
        /*00b4*/ 	.byte	0x04, 0x12
        /*00b6*/ 	.short	(.L_31 - .L_30)
	.align		4
.L_30:
        /*00b8*/ 	.word	index@(_Z19histogram_coarsenedPhPii)
        /*00bc*/ 	.word	0x00000000


	//----- nvinfo : EIATTR_MIN_STACK_SIZE
	.align		4
.L_31:
        /*00c0*/ 	.byte	0x04, 0x12
        /*00c2*/ 	.short	(.L_33 - .L_32)
	.align		4
.L_32:
        /*00c4*/ 	.word	index@(_Z20histogram_privatizedPhPii)
        /*00c8*/ 	.word	0x00000000


	//----- nvinfo : EIATTR_MIN_STACK_SIZE
	.align		4
.L_33:
        /*00cc*/ 	.byte	0x04, 0x12
        /*00ce*/ 	.short	(.L_35 - .L_34)
	.align		4
.L_34:
        /*00d0*/ 	.word	index@(_Z22histogram_naive_atomicPhPii)
        /*00d4*/ 	.word	0x00000000
.L_35:


//--------------------- .nv.compat                --------------------------
	.section	.nv.compat,"",@"SHT_CUDA_COMPAT_INFO"
	.align	4
        /*0000*/ 	.byte	0x02, 0x09, 0x00, 0x00, 0x02, 0x02, 0x01, 0x00, 0x02, 0x05, 0x05, 0x00, 0x03, 0x07, 0x01, 0x01
        /*0010*/ 	.byte	0x02, 0x03, 0x00, 0x00, 0x02, 0x06, 0x01, 0x00, 0x04, 0x0b, 0x08, 0x00, 0x09, 0x00, 0x00, 0x00
        /*0020*/ 	.byte	0x00, 0x00, 0x00, 0x00


//--------------------- .nv.info._Z20histogram_multi_passPhPiiii --------------------------
	.section	.nv.info._Z20histogram_multi_passPhPiiii,"",@"SHT_CUDA_INFO"
	.sectionflags	@""
	.align	4


	//----- nvinfo : EIATTR_CUDA_API_VERSION
	.align		4
        /*0000*/ 	.byte	0x04, 0x37
        /*0002*/ 	.short	(.L_37 - .L_36)
.L_36:
        /*0004*/ 	.word	0x00000082


	//----- nvinfo : EIATTR_KPARAM_INFO
	.align		4
.L_37:
        /*0008*/ 	.byte	0x04, 0x17
        /*000a*/ 	.short	(.L_39 - .L_38)
.L_38:
        /*000c*/ 	.word	0x00000000
        /*0010*/ 	.short	0x0004
        /*0012*/ 	.short	0x0018
        /*0014*/ 	.byte	0x00, 0xf0, 0x11, 0x00


	//----- nvinfo : EIATTR_KPARAM_INFO
	.align		4
.L_39:
        /*0018*/ 	.byte	0x04, 0x17
        /*001a*/ 	.short	(.L_41 - .L_40)
.L_40:
        /*001c*/ 	.word	0x00000000
        /*0020*/ 	.short	0x0003
        /*0022*/ 	.short	0x0014
        /*0024*/ 	.byte	0x00, 0xf0, 0x11, 0x00


	//----- nvinfo : EIATTR_KPARAM_INFO
	.align		4
.L_41:
        /*0028*/ 	.byte	0x04, 0x17
        /*002a*/ 	.short	(.L_43 - .L_42)
.L_42:
        /*002c*/ 	.word	0x00000000
        /*0030*/ 	.short	0x0002
        /*0032*/ 	.short	0x0010
        /*0034*/ 	.byte	0x00, 0xf0, 0x11, 0x00


	//----- nvinfo : EIATTR_KPARAM_INFO
	.align		4
.L_43:
        /*0038*/ 	.byte	0x04, 0x17
        /*003a*/ 	.short	(.L_45 - .L_44)
.L_44:
        /*003c*/ 	.word	0x00000000
        /*0040*/ 	.short	0x0001
        /*0042*/ 	.short	0x0008
        /*0044*/ 	.byte	0x00, 0xf5, 0x21, 0x00


	//----- nvinfo : EIATTR_KPARAM_INFO
	.align		4
.L_45:
        /*0048*/ 	.byte	0x04, 0x17
        /*004a*/ 	.short	(.L_47 - .L_46)
.L_46:
        /*004c*/ 	.word	0x00000000
        /*0050*/ 	.short	0x0000
        /*0052*/ 	.short	0x0000
        /*0054*/ 	.byte	0x00, 0xf5, 0x21, 0x00


	//----- nvinfo : EIATTR_SPARSE_MMA_MASK
	.align		4
.L_47:
        /*0058*/ 	.byte	0x03, 0x50
        /*005a*/ 	.short	0x0000


	//----- nvinfo : EIATTR_MAXREG_COUNT
	.align		4
        /*005c*/ 	.byte	0x03, 0x1b
        /*005e*/ 	.short	0x00ff


	//----- nvinfo : EIATTR_NUM_BARRIERS
	.align		4
        /*0060*/ 	.byte	0x02, 0x4c
        /*0062*/ 	.byte	0x01
	.zero		1


	//----- nvinfo : EIATTR_MERCURY_ISA_VERSION
	.align		4
        /*0064*/ 	.byte	0x03, 0x5f
        /*0066*/ 	.short	0x0101


	//----- nvinfo : EIATTR_VRC_CTA_INIT_COUNT
	.align		4
        /*0068*/ 	.byte	0x02, 0x4a
	.zero		1
	.zero		1


	//----- nvinfo : EIATTR_EXIT_INSTR_OFFSETS
	.align		4
        /*006c*/ 	.byte	0x04, 0x1c
        /*006e*/ 	.short	(.L_49 - .L_48)


	//   ....[0]....
.L_48:
        /*0070*/ 	.word	0x000005a0


	//   ....[1]....
        /*0074*/ 	.word	0x000008e0


	//   ....[2]....
        /*0078*/ 	.word	0x00000be0


	//----- nvinfo : EIATTR_CRS_STACK_SIZE
	.align		4
.L_49:
        /*007c*/ 	.byte	0x04, 0x1e
        /*007e*/ 	.short	(.L_51 - .L_50)
.L_50:
        /*0080*/ 	.word	0x00000000


	//----- nvinfo : EIATTR_CBANK_PARAM_SIZE
	.align		4
.L_51:
        /*0084*/ 	.byte	0x03, 0x19
        /*0086*/ 	.short	0x001c


	//----- nvinfo : EIATTR_PARAM_CBANK
	.align		4
        /*0088*/ 	.byte	0x04, 0x0a
        /*008a*/ 	.short	(.L_53 - .L_52)
	.align		4
.L_52:
        /*008c*/ 	.word	index@(.nv.constant0._Z20histogram_multi_passPhPiiii)
        /*0090*/ 	.short	0x0380
        /*0092*/ 	.short	0x001c


	//----- nvinfo : EIATTR_SW_WAR
	.align		4
.L_53:
        /*0094*/ 	.byte	0x04, 0x36
        /*0096*/ 	.short	(.L_55 - .L_54)
.L_54:
        /*0098*/ 	.word	0x00000008
.L_55:


//--------------------- .nv.info._Z24histogram_warp_optimizedPhPii --------------------------
	.section	.nv.info._Z24histogram_warp_optimizedPhPii,"",@"SHT_CUDA_INFO"
	.sectionflags	@""
	.align	4


	//----- nvinfo : EIATTR_CUDA_API_VERSION
	.align		4
        /*0000*/ 	.byte	0x04, 0x37
        /*0002*/ 	.short	(.L_57 - .L_56)
.L_56:
        /*0004*/ 	.word	0x00000082


	//----- nvinfo : EIATTR_KPARAM_INFO
	.align		4
.L_57:
        /*0008*/ 	.byte	0x04, 0x17
        /*000a*/ 	.short	(.L_59 - .L_58)
.L_58:
        /*000c*/ 	.word	0x00000000
        /*0010*/ 	.short	0x0002
        /*0012*/ 	.short	0x0010
        /*0014*/ 	.byte	0x00, 0xf0, 0x11, 0x00


	//----- nvinfo : EIATTR_KPARAM_INFO
	.align		4
.L_59:
        /*0018*/ 	.byte	0x04, 0x17
        /*001a*/ 	.short	(.L_61 - .L_60)
.L_60:
        /*001c*/ 	.word	0x00000000
        /*0020*/ 	.short	0x0001
        /*0022*/ 	.short	0x0008
        /*0024*/ 	.byte	0x00, 0xf5, 0x21, 0x00


	//----- nvinfo : EIATTR_KPARAM_INFO
	.align		4
.L_61:
        /*0028*/ 	.byte	0x04, 0x17
        /*002a*/ 	.short	(.L_63 - .L_62)
.L_62:
        /*002c*/ 	.word	0x00000000
        /*0030*/ 	.short	0x0000
        /*0032*/ 	.short	0x0000
        /*0034*/ 	.byte	0x00, 0xf5, 0x21, 0x00


	//----- nvinfo : EIATTR_SPARSE_MMA_MASK
	.align		4
.L_63:
        /*0038*/ 	.byte	0x03, 0x50
        /*003a*/ 	.short	0x0000


	//----- nvinfo : EIATTR_MAXREG_COUNT
	.align		4
        /*003c*/ 	.byte	0x03, 0x1b
        /*003e*/ 	.short	0x00ff


	//----- nvinfo : EIATTR_NUM_BARRIERS
	.align		4
        /*0040*/ 	.byte	0x02, 0x4c
        /*0042*/ 	.byte	0x01
	.zero		1


	//----- nvinfo : EIATTR_MERCURY_ISA_VERSION
	.align		4
        /*0044*/ 	.byte	0x03, 0x5f
        /*0046*/ 	.short	0x0101


	//----- nvinfo : EIATTR_INT_WARP_WIDE_INSTR_OFFSETS
	.align		4
        /*0048*/ 	.byte	0x04, 0x31
        /*004a*/ 	.short	(.L_65 - .L_64)


	//   ....[0]....
.L_64:
        /*004c*/ 	.word	0x00000630


	//   ....[1]....
        /*0050*/ 	.word	0x00000770


	//   ....[2]....
        /*0054*/ 	.word	0x000008b0


	//   ....[3]....
        /*0058*/ 	.word	0x000009f0


	//   ....[4]....
        /*005c*/ 	.word	0x00000b30


	//   ....[5]....
        /*0060*/ 	.word	0x00000c70


	//   ....[6]....
        /*0064*/ 	.word	0x00000db0


	//   ....[7]....
        /*0068*/ 	.word	0x00000ed0


	//----- nvinfo : EIATTR_COOP_GROUP_MASK_REGIDS
	.align		4
.L_65:
        /*006c*/ 	.byte	0x04, 0x29
        /*006e*/ 	.short	(.L_67 - .L_66)


	//   ....[0]....
.L_66:
        /*0070*/ 	.word	0xffffffff


	//   ....[1]....
        /*0074*/ 	.word	0xffffffff


	//   ....[2]....
        /*0078*/ 	.word	0xffffffff


	//   ....[3]....
        /*007c*/ 	.word	0xffffffff


	//   ....[4]....
        /*0080*/ 	.word	0xffffffff


	//   ....[5]....
        /*0084*/ 	.word	0xffffffff


	//   ....[6]....
        /*0088*/ 	.word	0xffffffff


	//   ....[7]....
        /*008c*/ 	.word	0xffffffff


	//   ....[8]....
        /*0090*/ 	.word	0x05000008


	//   ....[9]....
        /*0094*/ 	.word	0x05000008


	//   ....[10]....
        /*0098*/ 	.word	0x05000008


	//   ....[11]....
        /*009c*/ 	.word	0x05000008


	//   ....[12]....
        /*00a0*/ 	.word	0x05000008


	//   ....[13]....
        /*00a4*/ 	.word	0x05000008


	//   ....[14]....
        /*00a8*/ 	.word	0x05000008


	//   ....[15]....
        /*00ac*/ 	.word	0x05000008


	//----- nvinfo : EIATTR_COOP_GROUP_INSTR_OFFSETS
	.align		4
.L_67:
        /*00b0*/ 	.byte	0x04, 0x28
        /*00b2*/ 	.short	(.L_69 - .L_68)


	//   ....[0]....
.L_68:
        /*00b4*/ 	.word	0x00000590


	//   ....[1]....
        /*00b8*/ 	.word	0x000006d0


	//   ....[2]....
        /*00bc*/ 	.word	0x00000810


	//   ....[3]....
        /*00c0*/ 	.word	0x00000950


	//   ....[4]....
        /*00c4*/ 	.word	0x00000a90


	//   ....[5]....
        /*00c8*/ 	.word	0x00000bd0


	//   ....[6]....
        /*00cc*/ 	.word	0x00000d10


	//   ....[7]....
        /*00d0*/ 	.word	0x00000e50


	//   ....[8]....
        /*00d4*/ 	.word	0x00001660


	//   ....[9]....
        /*00d8*/ 	.word	0x000016e0


	//   ....[10]....
        /*00dc*/ 	.word	0x00001760


	//   ....[11]....
        /*00e0*/ 	.word	0x000017e0


	//   ....[12]....
        /*00e4*/ 	.word	0x00001860


	//   ....[13]....
        /*00e8*/ 	.word	0x000018e0


	//   ....[14]....
        /*00ec*/ 	.word	0x00001960


	//   ....[15]....
        /*00f0*/ 	.word	0x000019e0


	//----- nvinfo : EIATTR_VRC_CTA_INIT_COUNT
	.align		4
.L_69:
        /*00f4*/ 	.byte	0x02, 0x4a
	.zero		1
	.zero		1


	//----- nvinfo : EIATTR_EXIT_INSTR_OFFSETS
	.align		4
        /*00f8*/ 	.byte	0x04, 0x1c
        /*00fa*/ 	.short	(.L_71 - .L_70)


	//   ....[0]....
.L_70:
        /*00fc*/ 	.word	0x00000fd0


	//   ....[1]....
        /*0100*/ 	.word	0x00001310


	//   ....[2]....
        /*0104*/ 	.word	0x00001610


	//----- nvinfo : EIATTR_CRS_STACK_SIZE
	.align		4
.L_71:
        /*0108*/ 	.byte	0x04, 0x1e
        /*010a*/ 	.short	(.L_73 - .L_72)
.L_72:
        /*010c*/ 	.word	0x00000000


	//----- nvinfo : EIATTR_CBANK_PARAM_SIZE
	.align		4
.L_73:
        /*0110*/ 	.byte	0x03, 0x19
        /*0112*/ 	.short	0x0014


	//----- nvinfo : EIATTR_PARAM_CBANK
	.align		4
        /*0114*/ 	.byte	0x04, 0x0a
        /*0116*/ 	.short	(.L_75 - .L_74)
	.align		4
.L_74:
        /*0118*/ 	.word	index@(.nv.constant0._Z24histogram_warp_optimizedPhPii)
        /*011c*/ 	.short	0x0380
        /*011e*/ 	.short	0x0014


	//----- nvinfo : EIATTR_SW_WAR
	.align		4
.L_75:
        /*0120*/ 	.byte	0x04, 0x36
        /*0122*/ 	.short	(.L_77 - .L_76)
.L_76:
        /*0124*/ 	.word	0x00000008
.L_77:


//--------------------- .nv.info._Z25histogram_warp_aggregatedPhPii --------------------------
	.section	.nv.info._Z25histogram_warp_aggregatedPhPii,"",@"SHT_CUDA_INFO"
	.sectionflags	@""
	.align	4


	//----- nvinfo : EIATTR_CUDA_API_VERSION
	.align		4
        /*0000*/ 	.byte	0x04, 0x37
        /*0002*/ 	.short	(.L_79 - .L_78)
.L_78:
        /*0004*/ 	.word	0x00000082


	//----- nvinfo : EIATTR_KPARAM_INFO
	.align		4
.L_79:
        /*0008*/ 	.byte	0x04, 0x17
        /*000a*/ 	.short	(.L_81 - .L_80)
.L_80:
        /*000c*/ 	.word	0x00000000
        /*0010*/ 	.short	0x0002
        /*0012*/ 	.short	0x0010
        /*0014*/ 	.byte	0x00, 0xf0, 0x11, 0x00


	//----- nvinfo : EIATTR_KPARAM_INFO
	.align		4
.L_81:
        /*0018*/ 	.byte	0x04, 0x17
        /*001a*/ 	.short	(.L_83 - .L_82)
.L_82:
        /*001c*/ 	.word	0x00000000
        /*0020*/ 	.short	0x0001
        /*0022*/ 	.short	0x0008
        /*0024*/ 	.byte	0x00, 0xf5, 0x21, 0x00


	//----- nvinfo : EIATTR_KPARAM_INFO
	.align		4
.L_83:
        /*0028*/ 	.byte	0x04, 0x17
        /*002a*/ 	.short	(.L_85 - .L_84)
.L_84:
        /*002c*/ 	.word	0x00000000
        /*0030*/ 	.short	0x0000
        /*0032*/ 	.short	0x0000
        /*0034*/ 	.byte	0x00, 0xf5, 0x21, 0x00


	//----- nvinfo : EIATTR_SPARSE_MMA_MASK
	.align		4
.L_85:
        /*0038*/ 	.byte	0x03, 0x50
        /*003a*/ 	.short	0x0000


	//----- nvinfo : EIATTR_MAXREG_COUNT
	.align		4
        /*003c*/ 	.byte	0x03, 0x1b
        /*003e*/ 	.short	0x00ff


	//----- nvinfo : EIATTR_NUM_BARRIERS
	.align		4
        /*0040*/ 	.byte	0x02, 0x4c
        /*0042*/ 	.byte	0x01
	.zero		1


	//----- nvinfo : EIATTR_MERCURY_ISA_VERSION
	.align		4
        /*0044*/ 	.byte	0x03, 0x5f
        /*0046*/ 	.short	0x0101


	//----- nvinfo : EIATTR_COOP_GROUP_MASK_REGIDS
	.align		4
        /*0048*/ 	.byte	0x04, 0x29
        /*004a*/ 	.short	(.L_87 - .L_86)


	//   ....[0]....
.L_86:
        /*004c*/ 	.word	0xffffffff


	//   ....[1]....
        /*0050*/ 	.word	0xffffffff


	//   ....[2]....
        /*0054*/ 	.word	0xffffffff


	//   ....[3]....
        /*0058*/ 	.word	0xffffffff


	//   ....[4]....
        /*005c*/ 	.word	0xffffffff


	//   ....[5]....
        /*0060*/ 	.word	0xffffffff


	//   ....[6]....
        /*0064*/ 	.word	0xffffffff


	//   ....[7]....
        /*0068*/ 	.word	0xffffffff


	//   ....[8]....
        /*006c*/ 	.word	0xffffffff


	//   ....[9]....
        /*0070*/ 	.word	0xffffffff


	//   ....[10]....
        /*0074*/ 	.word	0xffffffff


	//   ....[11]....
        /*0078*/ 	.word	0xffffffff


	//   ....[12]....
        /*007c*/ 	.word	0xffffffff


	//   ....[13]....
        /*0080*/ 	.word	0xffffffff


	//   ....[14]....
        /*0084*/ 	.word	0xffffffff


	//   ....[15]....
        /*0088*/ 	.word	0xffffffff


	//   ....[16]....
        /*008c*/ 	.word	0xffffffff


	//   ....[17]....
        /*0090*/ 	.word	0xffffffff


	//   ....[18]....
        /*0094*/ 	.word	0xffffffff


	//   ....[19]....
        /*0098*/ 	.word	0xffffffff


	//   ....[20]....
        /*009c*/ 	.word	0xffffffff


	//   ....[21]....
        /*00a0*/ 	.word	0xffffffff


	//   ....[22]....
        /*00a4*/ 	.word	0xffffffff


	//   ....[23]....
        /*00a8*/ 	.word	0xffffffff


	//   ....[24]....
        /*00ac*/ 	.word	0xffffffff


	//   ....[25]....
        /*00b0*/ 	.word	0xffffffff


	//   ....[26]....
        /*00b4*/ 	.word	0xffffffff


	//   ....[27]....
        /*00b8*/ 	.word	0xffffffff


	//   ....[28]....
        /*00bc*/ 	.word	0xffffffff


	//   ....[29]....
        /*00c0*/ 	.word	0xffffffff


	//   ....[30]....
        /*00c4*/ 	.word	0xffffffff


	//   ....[31]....
        /*00c8*/ 	.word	0xffffffff


	//   ....[32]....
        /*00cc*/ 	.word	0xffffffff


	//   ....[33]....
        /*00d0*/ 	.word	0x05000005


	//   ....[34]....
        /*00d4*/ 	.word	0x05000005


	//   ....[35]....
        /*00d8*/ 	.word	0x05000005


	//   ....[36]....
        /*00dc*/ 	.word	0x05000005


	//   ....[37]....
        /*00e0*/ 	.word	0x05000005


	//   ....[38]....
        /*00e4*/ 	.word	0x05000005


	//   ....[39]....
        /*00e8*/ 	.word	0x05000005


	//   ....[40]....
        /*00ec*/ 	.word	0x05000005


	//   ....[41]....
        /*00f0*/ 	.word	0x05000005


	//   ....[42]....
        /*00f4*/ 	.word	0x05000005


	//   ....[43]....
        /*00f8*/ 	.word	0x05000005


	//   ....[44]....
        /*00fc*/ 	.word	0x05000005


	//   ....[45]....
        /*0100*/ 	.word	0x05000005


	//   ....[46]....
        /*0104*/ 	.word	0x05000005


	//   ....[47]....
        /*0108*/ 	.word	0x05000005


	//   ....[48]....
        /*010c*/ 	.word	0x05000005


	//   ....[49]....
        /*0110*/ 	.word	0x05000005


	//   ....[50]....
        /*0114*/ 	.word	0x05000005


	//   ....[51]....
        /*0118*/ 	.word	0x05000005


	//   ....[52]....
        /*011c*/ 	.word	0x05000005


	//   ....[53]....
        /*0120*/ 	.word	0x05000005


	//   ....[54]....
        /*0124*/ 	.word	0x05000005


	//   ....[55]....
        /*0128*/ 	.word	0x05000005


	//   ....[56]....
        /*012c*/ 	.word	0x05000005


	//   ....[57]....
        /*0130*/ 	.word	0x05000005


	//   ....[58]....
        /*0134*/ 	.word	0x05000005


	//   ....[59]....
        /*0138*/ 	.word	0x05000005


	//   ....[60]....
        /*013c*/ 	.word	0x05000005


	//   ....[61]....
        /*0140*/ 	.word	0x05000005


	//   ....[62]....
        /*0144*/ 	.word	0x05000005


	//   ....[63]....
        /*0148*/ 	.word	0x05000005


	//   ....[64]....
        /*014c*/ 	.word	0x05000005


	//   ....[65]....
        /*0150*/ 	.word	0x05000005


	//----- nvinfo : EIATTR_COOP_GROUP_INSTR_OFFSETS
	.align		4
.L_87:
        /*0154*/ 	.byte	0x04, 0x28
        /*0156*/ 	.short	(.L_89 - .L_88)


	//   ....[0]....
.L_88:
        /*0158*/ 	.word	0x00000510


	//   ....[1]....
        /*015c*/ 	.word	0x00000520


	//   ....[2]....
        /*0160*/ 	.word	0x00000530


	//   ....[3]....
        /*0164*/ 	.word	0x00000540


	//   ....[4]....
        /*0168*/ 	.word	0x00000550


	//   ....[5]....
        /*016c*/ 	.word	0x00000570


	//   ....[6]....
        /*0170*/ 	.word	0x000005c0


	//   ....[7]....
        /*0174*/ 	.word	0x00000600


	//   ....[8]....
        /*0178*/ 	.word	0x00000650


	//   ....[9]....
        /*017c*/ 	.word	0x00000690


	//   ....[10]....
        /*0180*/ 	.word	0x000006f0


	//   ....[11]....
        /*0184*/ 	.word	0x00000710


	//   ....[12]....
        /*0188*/ 	.word	0x00000740


	//   ....[13]....
        /*018c*/ 	.word	0x00000780


	//   ....[14]....
        /*0190*/ 	.word	0x000007c0


	//   ....[15]....
        /*0194*/ 	.word	0x00000810


	//   ....[16]....
        /*0198*/ 	.word	0x00000850


	//   ....[17]....
        /*019c*/ 	.word	0x00000880


	//   ....[18]....
        /*01a0*/ 	.word	0x000008c0


	//   ....[19]....
        /*01a4*/ 	.word	0x00000900


	//   ....[20]....
        /*01a8*/ 	.word	0x00000940


	//   ....[21]....
        /*01ac*/ 	.word	0x000009a0


	//   ....[22]....
        /*01b0*/ 	.word	0x000009d0


	//   ....[23]....
        /*01b4*/ 	.word	0x00000a00


	//   ....[24]....
        /*01b8*/ 	.word	0x00000a40


	//   ....[25]....
        /*01bc*/ 	.word	0x00000a80


	//   ....[26]....
        /*01c0*/ 	.word	0x00000ac0


	//   ....[27]....
        /*01c4*/ 	.word	0x00000b20


	//   ....[28]....
        /*01c8*/ 	.word	0x00000b50


	//   ....[29]....
        /*01cc*/ 	.word	0x00000bb0


	//   ....[30]....
        /*01d0*/ 	.word	0x00000bf0


	//   ....[31]....
        /*01d4*/ 	.word	0x00000c80


	//   ....[32]....
        /*01d8*/ 	.word	0x00000d60


	//   ....[33]....
        /*01dc*/ 	.word	0x000014d0


	//   ....[34]....
        /*01e0*/ 	.word	0x00001520


	//   ....[35]....
        /*01e4*/ 	.word	0x00001590


	//   ....[36]....
        /*01e8*/ 	.word	0x00001600


	//   ....[37]....
        /*01ec*/ 	.word	0x00001660


	//   ....[38]....
        /*01f0*/ 	.word	0x000016b0


	//   ....[39]....
        /*01f4*/ 	.word	0x00001720


	//   ....[40]....
        /*01f8*/ 	.word	0x00001810


	//   ....[41]....
        /*01fc*/ 	.word	0x000018b0


	//   ....[42]....
        /*0200*/ 	.word	0x00001930


	//   ....[43]....
        /*0204*/ 	.word	0x000019b0


	//   ....[44]....
        /*0208*/ 	.word	0x00001a30


	//   ....[45]....
        /*020c*/ 	.word	0x00001ab0


	//   ....[46]....
        /*0210*/ 	.word	0x00001b30


	//   ....[47]....
        /*0214*/ 	.word	0x00001bb0


	//   ....[48]....
        /*0218*/ 	.word	0x00001c30


	//   ....[49]....
        /*021c*/ 	.word	0x00001cb0


	//   ....[50]....
        /*0220*/ 	.word	0x00001d30


	//   ....[51]....
        /*0224*/ 	.word	0x00001db0


	//   ....[52]....
        /*0228*/ 	.word	0x00001e30


	//   ....[53]....
        /*022c*/ 	.word	0x00001eb0


	//   ....[54]....
        /*0230*/ 	.word	0x00001f30


	//   ....[55]....
        /*0234*/ 	.word	0x00001fb0


	//   ....[56]....
        /*0238*/ 	.word	0x00002030


	//   ....[57]....
        /*023c*/ 	.word	0x000020b0


	//   ....[58]....
        /*0240*/ 	.word	0x00002130


	//   ....[59]....
        /*0244*/ 	.word	0x000021b0


	//   ....[60]....
        /*0248*/ 	.word	0x00002220


	//   ....[61]....
        /*024c*/ 	.word	0x00002280


	//   ....[62]....
        /*0250*/ 	.word	0x000022e0


	//   ....[63]....
        /*0254*/ 	.word	0x00002330


	//   ....[64]....
        /*0258*/ 	.word	0x000023d0


	//   ....[65]....
        /*025c*/ 	.word	0x000024d0


	//----- nvinfo : EIATTR_VRC_CTA_INIT_COUNT
	.align		4
.L_89:
        /*0260*/ 	.byte	0x02, 0x4a
	.zero		1
	.zero		1


	//----- nvinfo : EIATTR_EXIT_INSTR_OFFSETS
	.align		4
        /*0264*/ 	.byte	0x04, 0x1c
        /*0266*/ 	.short	(.L_91 - .L_90)


	//   ....[0]....
.L_90:
        /*0268*/ 	.word	0x00000e40


	//   ....[1]....
        /*026c*/ 	.word	0x00001180


	//   ....[2]....
        /*0270*/ 	.word	0x00001480


	//----- nvinfo : EIATTR_CRS_STACK_SIZE
	.align		4
.L_91:
        /*0274*/ 	.byte	0x04, 0x1e
        /*0276*/ 	.short	(.L_93 - .L_92)
.L_92:
        /*0278*/ 	.word	0x00000000


	//----- nvinfo : EIATTR_CBANK_PARAM_SIZE
	.align		4
.L_93:
        /*027c*/ 	.byte	0x03, 0x19
        /*027e*/ 	.short	0x0014


	//----- nvinfo : EIATTR_PARAM_CBANK
	.align		4
        /*0280*/ 	.byte	0x04, 0x0a
        /*0282*/ 	.short	(.L_95 - .L_94)
	.align		4
.L_94:
        /*0284*/ 	.word	index@(.nv.constant0._Z25histogram_warp_aggregatedPhPii)
        /*0288*/ 	.short	0x0380
        /*028a*/ 	.short	0x0014


	//----- nvinfo : EIATTR_SW_WAR
	.align		4
.L_95:
        /*028c*/ 	.byte	0x04, 0x36
        /*028e*/ 	.short	(.L_97 - .L_96)
.L_96:
        /*0290*/ 	.word	0x00000008
.L_97:


//--------------------- .nv.info._Z19histogram_coarsenedPhPii --------------------------
	.section	.nv.info._Z19histogram_coarsenedPhPii,"",@"SHT_CUDA_INFO"
	.sectionflags	@""
	.align	4


	//----- nvinfo : EIATTR_CUDA_API_VERSION
	.align		4
        /*0000*/ 	.byte	0x04, 0x37
        /*0002*/ 	.short	(.L_99 - .L_98)
.L_98:
        /*0004*/ 	.word	0x00000082


	//----- nvinfo : EIATTR_KPARAM_INFO
	.align		4
.L_99:
        /*0008*/ 	.byte	0x04, 0x17
        /*000a*/ 	.short	(.L_101 - .L_100)
.L_100:
        /*000c*/ 	.word	0x00000000
        /*0010*/ 	.short	0x0002
        /*0012*/ 	.short	0x0010
        /*0014*/ 	.byte	0x00, 0xf0, 0x11, 0x00


	//----- nvinfo : EIATTR_KPARAM_INFO
	.align		4
.L_101:
        /*0018*/ 	.byte	0x04, 0x17
        /*001a*/ 	.short	(.L_103 - .L_102)
.L_102:
        /*001c*/ 	.word	0x00000000
        /*0020*/ 	.short	0x0001
        /*0022*/ 	.short	0x0008
        /*0024*/ 	.byte	0x00, 0xf5, 0x21, 0x00


	//----- nvinfo : EIATTR_KPARAM_INFO
	.align		4
.L_103:
        /*0028*/ 	.byte	0x04, 0x17
        /*002a*/ 	.short	(.L_105 - .L_104)
.L_104:
        /*002c*/ 	.word	0x00000000
        /*0030*/ 	.short	0x0000
        /*0032*/ 	.short	0x0000
        /*0034*/ 	.byte	0x00, 0xf5, 0x21, 0x00


	//----- nvinfo : EIATTR_SPARSE_MMA_MASK
	.align		4
.L_105:
        /*0038*/ 	.byte	0x03, 0x50
        /*003a*/ 	.short	0x0000


	//----- nvinfo : EIATTR_MAXREG_COUNT
	.align		4
        /*003c*/ 	.byte	0x03, 0x1b
        /*003e*/ 	.short	0x00ff


	//----- nvinfo : EIATTR_NUM_BARRIERS
	.align		4
        /*0040*/ 	.byte	0x02, 0x4c
        /*0042*/ 	.byte	0x01
	.zero		1


	//----- nvinfo : EIATTR_MERCURY_ISA_VERSION
	.align		4
        /*0044*/ 	.byte	0x03, 0x5f
        /*0046*/ 	.short	0x0101


	//----- nvinfo : EIATTR_VRC_CTA_INIT_COUNT
	.align		4
        /*0048*/ 	.byte	0x02, 0x4a
	.zero		1
	.zero		1


	//----- nvinfo : EIATTR_EXIT_INSTR_OFFSETS
	.align		4
        /*004c*/ 	.byte	0x04, 0x1c
        /*004e*/ 	.short	(.L_107 - .L_106)


	//   ....[0]....
.L_106:
        /*0050*/ 	.word	0x00000820


	//   ....[1]....
        /*0054*/ 	.word	0x00000b60


	//   ....[2]....
        /*0058*/ 	.word	0x00000e60


	//----- nvinfo : EIATTR_CRS_STACK_SIZE
	.align		4
.L_107:
        /*005c*/ 	.byte	0x04, 0x1e
        /*005e*/ 	.short	(.L_109 - .L_108)
.L_108:
        /*0060*/ 	.word	0x00000000


	//----- nvinfo : EIATTR_CBANK_PARAM_SIZE
	.align		4
.L_109:
        /*0064*/ 	.byte	0x03, 0x19
        /*0066*/ 	.short	0x0014


	//----- nvinfo : EIATTR_PARAM_CBANK
	.align		4
        /*0068*/ 	.byte	0x04, 0x0a
        /*006a*/ 	.short	(.L_111 - .L_110)
	.align		4
.L_110:
        /*006c*/ 	.word	index@(.nv.constant0._Z19histogram_coarsenedPhPii)
        /*0070*/ 	.short	0x0380
        /*0072*/ 	.short	0x0014


	//----- nvinfo : EIATTR_SW_WAR
	.align		4
.L_111:
        /*0074*/ 	.byte	0x04, 0x36
        /*0076*/ 	.short	(.L_113 - .L_112)
.L_112:
        /*0078*/ 	.word	0x00000008
.L_113:


//--------------------- .nv.info._Z20histogram_privatizedPhPii --------------------------
	.section	.nv.info._Z20histogram_privatizedPhPii,"",@"SHT_CUDA_INFO"
	.sectionflags	@""
	.align	4


	//----- nvinfo : EIATTR_CUDA_API_VERSION
	.align		4
        /*0000*/ 	.byte	0x04, 0x37
        /*0002*/ 	.short	(.L_115 - .L_114)
.L_114:
        /*0004*/ 	.word	0x00000082


	//----- nvinfo : EIATTR_KPARAM_INFO
	.align		4
.L_115:
        /*0008*/ 	.byte	0x04, 0x17
        /*000a*/ 	.short	(.L_117 - .L_116)
.L_116:
        /*000c*/ 	.word	0x00000000
        /*0010*/ 	.short	0x0002
        /*0012*/ 	.short	0x0010
        /*0014*/ 	.byte	0x00, 0xf0, 0x11, 0x00


	//----- nvinfo : EIATTR_KPARAM_INFO
	.align		4
.L_117:
        /*0018*/ 	.byte	0x04, 0x17
        /*001a*/ 	.short	(.L_119 - .L_118)
.L_118:
        /*001c*/ 	.word	0x00000000
        /*0020*/ 	.short	0x0001
        /*0022*/ 	.short	0x0008
        /*0024*/ 	.byte	0x00, 0xf5, 0x21, 0x00


	//----- nvinfo : EIATTR_KPARAM_INFO
	.align		4
.L_119:
        /*0028*/ 	.byte	0x04, 0x17
        /*002a*/ 	.short	(.L_121 - .L_120)
.L_120:
        /*002c*/ 	.word	0x00000000
        /*0030*/ 	.short	0x0000
        /*0032*/ 	.short	0x0000
        /*0034*/ 	.byte	0x00, 0xf5, 0x21, 0x00


	//----- nvinfo : EIATTR_SPARSE_MMA_MASK
	.align		4
.L_121:
        /*0038*/ 	.byte	0x03, 0x50
        /*003a*/ 	.short	0x0000


	//----- nvinfo : EIATTR_MAXREG_COUNT
	.align		4
        /*003c*/ 	.byte	0x03, 0x1b
        /*003e*/ 	.short	0x00ff


	//----- nvinfo : EIATTR_NUM_BARRIERS
	.align		4
        /*0040*/ 	.byte	0x02, 0x4c
        /*0042*/ 	.byte	0x01
	.zero		1


	//----- nvinfo : EIATTR_MERCURY_ISA_VERSION
	.align		4
        /*0044*/ 	.byte	0x03, 0x5f
        /*0046*/ 	.short	0x0101


	//----- nvinfo : EIATTR_VRC_CTA_INIT_COUNT
	.align		4
        /*0048*/ 	.byte	0x02, 0x4a
	.zero		1
	.zero		1


	//----- nvinfo : EIATTR_EXIT_INSTR_OFFSETS
	.align		4
        /*004c*/ 	.byte	0x04, 0x1c
        /*004e*/ 	.short	(.L_123 - .L_122)


	//   ....[0]....
.L_122:
        /*0050*/ 	.word	0x00000570


	//   ....[1]....
        /*0054*/ 	.word	0x000008b0


	//   ....[2]....
        /*0058*/ 	.word	0x00000bb0


	//----- nvinfo : EIATTR_CRS_STACK_SIZE
	.align		4
.L_123:
        /*005c*/ 	.byte	0x04, 0x1e
        /*005e*/ 	.short	(.L_125 - .L_124)
.L_124:
        /*0060*/ 	.word	0x00000000


	//----- nvinfo : EIATTR_CBANK_PARAM_SIZE
	.align		4
.L_125:
        /*0064*/ 	.byte	0x03, 0x19
        /*0066*/ 	.short	0x0014


	//----- nvinfo : EIATTR_PARAM_CBANK
	.align		4
        /*0068*/ 	.byte	0x04, 0x0a
        /*006a*/ 	.short	(.L_127 - .L_126)
	.align		4
.L_126:
        /*006c*/ 	.word	index@(.nv.constant0._Z20histogram_privatizedPhPii)
        /*0070*/ 	.short	0x0380
        /*0072*/ 	.short	0x0014


	//----- nvinfo : EIATTR_SW_WAR
	.align		4
.L_127:
        /*0074*/ 	.byte	0x04, 0x36
        /*0076*/ 	.short	(.L_129 - .L_128)
.L_128:
        /*0078*/ 	.word	0x00000008
.L_129:


//--------------------- .nv.info._Z22histogram_naive_atomicPhPii --------------------------
	.section	.nv.info._Z22histogram_naive_atomicPhPii,"",@"SHT_CUDA_INFO"
	.sectionflags	@""
	.align	4


	//----- nvinfo : EIATTR_CUDA_API_VERSION
	.align		4
        /*0000*/ 	.byte	0x04, 0x37
        /*0002*/ 	.short	(.L_131 - .L_130)
.L_130:
        /*0004*/ 	.word	0x00000082


	//----- nvinfo : EIATTR_KPARAM_INFO
	.align		4
.L_131:
        /*0008*/ 	.byte	0x04, 0x17
        /*000a*/ 	.short	(.L_133 - .L_132)
.L_132:
        /*000c*/ 	.word	0x00000000
        /*0010*/ 	.short	0x0002
        /*0012*/ 	.short	0x0010
        /*0014*/ 	.byte	0x00, 0xf0, 0x11, 0x00


	//----- nvinfo : EIATTR_KPARAM_INFO
	.align		4
.L_133:
        /*0018*/ 	.byte	0x04, 0x17
        /*001a*/ 	.short	(.L_135 - .L_134)
.L_134:
        /*001c*/ 	.word	0x00000000
        /*0020*/ 	.short	0x0001
        /*0022*/ 	.short	0x0008
        /*0024*/ 	.byte	0x00, 0xf5, 0x21, 0x00


	//----- nvinfo : EIATTR_KPARAM_INFO
	.align		4
.L_135:
        /*0028*/ 	.byte	0x04, 0x17
        /*002a*/ 	.short	(.L_137 - .L_136)
.L_136:
        /*002c*/ 	.word	0x00000000
        /*0030*/ 	.short	0x0000
        /*0032*/ 	.short	0x0000
        /*0034*/ 	.byte	0x00, 0xf5, 0x21, 0x00


	//----- nvinfo : EIATTR_SPARSE_MMA_MASK
	.align		4
.L_137:
        /*0038*/ 	.byte	0x03, 0x50
        /*003a*/ 	.short	0x0000


	//----- nvinfo : EIATTR_MAXREG_COUNT
	.align		4
        /*003c*/ 	.byte	0x03, 0x1b
        /*003e*/ 	.short	0x00ff


	//----- nvinfo : EIATTR_MERCURY_ISA_VERSION
	.align		4
        /*0040*/ 	.byte	0x03, 0x5f
        /*0042*/ 	.short	0x0101


	//----- nvinfo : EIATTR_VRC_CTA_INIT_COUNT
	.align		4
        /*0044*/ 	.byte	0x02, 0x4a
	.zero		1
	.zero		1


	//----- nvinfo : EIATTR_EXIT_INSTR_OFFSETS
	.align		4
        /*0048*/ 	.byte	0x04, 0x1c
        /*004a*/ 	.short	(.L_139 - .L_138)


	//   ....[0]....
.L_138:
        /*004c*/ 	.word	0x00000070


	//   ....[1]....
        /*0050*/ 	.word	0x00000110


	//----- nvinfo : EIATTR_CBANK_PARAM_SIZE
	.align		4
.L_139:
        /*0054*/ 	.byte	0x03, 0x19
        /*0056*/ 	.short	0x0014


	//----- nvinfo : EIATTR_PARAM_CBANK
	.align		4
        /*0058*/ 	.byte	0x04, 0x0a
        /*005a*/ 	.short	(.L_141 - .L_140)
	.align		4
.L_140:
        /*005c*/ 	.word	index@(.nv.constant0._Z22histogram_naive_atomicPhPii)
        /*0060*/ 	.short	0x0380
        /*0062*/ 	.short	0x0014


	//----- nvinfo : EIATTR_SW_WAR
	.align		4
.L_141:
        /*0064*/ 	.byte	0x04, 0x36
        /*0066*/ 	.short	(.L_143 - .L_142)
.L_142:
        /*0068*/ 	.word	0x00000008
.L_143:


//--------------------- .nv.callgraph             --------------------------
	.section	.nv.callgraph,"",@"SHT_CUDA_CALLGRAPH"
	.align	4
	.sectionentsize	8
	.align		4
        /*0000*/ 	.word	0x00000000
	.align		4
        /*0004*/ 	.word	0xffffffff
	.align		4
        /*0008*/ 	.word	0x00000000
	.align		4
        /*000c*/ 	.word	0xfffffffe
	.align		4
        /*0010*/ 	.word	0x00000000
	.align		4
        /*0014*/ 	.word	0xfffffffd
	.align		4
        /*0018*/ 	.word	0x00000000
	.align		4
        /*001c*/ 	.word	0xfffffffc


//--------------------- .text._Z20histogram_multi_passPhPiiii --------------------------
	.section	.text._Z20histogram_multi_passPhPiiii,"ax",@progbits
	.align	128
        .global         _Z20histogram_multi_passPhPiiii
        .type           _Z20histogram_multi_passPhPiiii,@function
        .size           _Z20histogram_multi_passPhPiiii,(.L_x_209 - _Z20histogram_multi_passPhPiiii)
        .other          _Z20histogram_multi_passPhPiiii,@"STO_CUDA_ENTRY STV_DEFAULT"
_Z20histogram_multi_passPhPiiii:
.text._Z20histogram_multi_passPhPiiii:
[----:B------:R-:W-:Y:S01]  /*0000*/  LDC R1, c[0x0][0x37c] ;  /* 0x0000df00ff017b82 */ /* 0x000fe20000000800 */
[----:B------:R-:W0:Y:S07]  /*0010*/  S2R R3, SR_TID.X ;  /* 0x0000000000037919 */ /* 0x000e2e0000002100 */
[----:B------:R-:W1:Y:S01]  /*0020*/  S2UR UR4, SR_CTAID.X ;  /* 0x00000000000479c3 */ /* 0x000e620000002500 */
[----:B------:R-:W2:Y:S01]  /*0030*/  LDCU UR6, c[0x0][0x398] ;  /* 0x00007300ff0677ac */ /* 0x000ea20008000800 */
[----:B------:R-:W-:Y:S06]  /*0040*/  BSSY.RECONVERGENT B0, `(.L_x_0) ;  /* 0x0000042000007945 */ /* 0x000fec0003800200 */
[----:B------:R-:W1:Y:S01]  /*0050*/  LDC R0, c[0x0][0x360] ;  /* 0x0000d800ff007b82 */ /* 0x000e620000000800 */
[----:B0-----:R-:W-:Y:S01]  /*0060*/  ISETP.GT.U32.AND P0, PT, R3, 0xff, PT ;  /* 0x000000ff0300780c */ /* 0x001fe20003f04070 */
[----:B-1----:R-:W-:-:S04]  /*0070*/  IMAD R2, R0, UR4, R3 ;  /* 0x0000000400027c24 */ /* 0x002fc8000f8e0203 */
[----:B--2---:R-:W-:-:S08]  /*0080*/  VIADD R2, R2, UR6 ;  /* 0x0000000602027c36 */ /* 0x004fd00008000000 */
[----:B------:R-:W-:Y:S05]  /*0090*/  @P0 BRA `(.L_x_1) ;  /* 0x0000000000f00947 */ /* 0x000fea0003800000 */
[----:B------:R-:W0:Y:S01]  /*00a0*/  I2F.U32.RP R9, R0 ;  /* 0x0000000000097306 */ /* 0x000e220000209000 */
[----:B------:R-:W-:Y:S01]  /*00b0*/  IMAD.IADD R6, R3, 0x1, R0 ;  /* 0x0000000103067824 */ /* 0x000fe200078e0200 */
[----:B------:R-:W-:Y:S01]  /*00c0*/  ISETP.NE.U32.AND P2, PT, R0, RZ, PT ;  /* 0x000000ff0000720c */ /* 0x000fe20003f45070 */
[----:B------:R-:W-:Y:S03]  /*00d0*/  BSSY.RECONVERGENT B1, `(.L_x_2) ;  /* 0x0000028000017945 */ /* 0x000fe60003800200 */
[C---:B------:R-:W-:Y:S02]  /*00e0*/  ISETP.GE.U32.AND P0, PT, R6.reuse, 0x100, PT ;  /* 0x000001000600780c */ /* 0x040fe40003f06070 */
[----:B------:R-:W-:Y:S02]  /*00f0*/  VIMNMX.U32 R7, PT, PT, R6, 0x100, !PT ;  /* 0x0000010006077848 */ /* 0x000fe40007fe0000 */
[----:B------:R-:W-:-:S04]  /*0100*/  SEL R8, RZ, 0x1, P0 ;  /* 0x00000001ff087807 */ /* 0x000fc80000000000 */
[----:B------:R-:W-:Y:S01]  /*0110*/  IADD3 R7, PT, PT, R7, -R6, -R8 ;  /* 0x8000000607077210 */ /* 0x000fe20007ffe808 */
[----:B0-----:R-:W0:Y:S02]  /*0120*/  MUFU.RCP R9, R9 ;  /* 0x0000000900097308 */ /* 0x001e240000001000 */
[----:B0-----:R-:W-:-:S06]  /*0130*/  VIADD R4, R9, 0xffffffe ;  /* 0x0ffffffe09047836 */ /* 0x001fcc0000000000 */
[----:B------:R0:W1:Y:S02]  /*0140*/  F2I.FTZ.U32.TRUNC.NTZ R5, R4 ;  /* 0x0000000400057305 */ /* 0x000064000021f000 */
[----:B0-----:R-:W-:Y:S02]  /*0150*/  IMAD.MOV.U32 R4, RZ, RZ, RZ ;  /* 0x000000ffff047224 */ /* 0x001fe400078e00ff */
[----:B-1----:R-:W-:-:S04]  /*0160*/  IMAD.MOV R11, RZ, RZ, -R5 ;  /* 0x000000ffff0b7224 */ /* 0x002fc800078e0a05 */
[----:B------:R-:W-:-:S04]  /*0170*/  IMAD R11, R11, R0, RZ ;  /* 0x000000000b0b7224 */ /* 0x000fc800078e02ff */
[----:B------:R-:W-:-:S06]  /*0180*/  IMAD.HI.U32 R10, R5, R11, R4 ;  /* 0x0000000b050a7227 */ /* 0x000fcc00078e0004 */
[----:B------:R-:W-:-:S05]  /*0190*/  IMAD.HI.U32 R5, R10, R7, RZ ;  /* 0x000000070a057227 */ /* 0x000fca00078e00ff */
[----:B------:R-:W-:-:S05]  /*01a0*/  IADD3 R4, PT, PT, -R5, RZ, RZ ;  /* 0x000000ff05047210 */ /* 0x000fca0007ffe1ff */
[----:B------:R-:W-:-:S05]  /*01b0*/  IMAD R7, R0, R4, R7 ;  /* 0x0000000400077224 */ /* 0x000fca00078e0207 */
[----:B------:R-:W-:-:S13]  /*01c0*/  ISETP.GE.U32.AND P0, PT, R7, R0, PT ;  /* 0x000000000700720c */ /* 0x000fda0003f06070 */
[----:B------:R-:W-:Y:S02]  /*01d0*/  @P0 IMAD.IADD R7, R7, 0x1, -R0 ;  /* 0x0000000107070824 */ /* 0x000fe400078e0a00 */
[----:B------:R-:W-:-:S03]  /*01e0*/  @P0 VIADD R5, R5, 0x1 ;  /* 0x0000000105050836 */ /* 0x000fc60000000000 */
[----:B------:R-:W-:-:S13]  /*01f0*/  ISETP.GE.U32.AND P1, PT, R7, R0, PT ;  /* 0x000000000700720c */ /* 0x000fda0003f26070 */
[----:B------:R-:W-:Y:S01]  /*0200*/  @P1 VIADD R5, R5, 0x1 ;  /* 0x0000000105051836 */ /* 0x000fe20000000000 */
[----:B------:R-:W-:-:S05]  /*0210*/  @!P2 LOP3.LUT R5, RZ, R0, RZ, 0x33, !PT ;  /* 0x00000000ff05a212 */ /* 0x000fca00078e33ff */
[----:B------:R-:W-:-:S05]  /*0220*/  IMAD.IADD R4, R8, 0x1, R5 ;  /* 0x0000000108047824 */ /* 0x000fca00078e0205 */
[C---:B------:R-:W-:Y:S02]  /*0230*/  LOP3.LUT R5, R4.reuse, 0x3, RZ, 0xc0, !PT ;  /* 0x0000000304057812 */ /* 0x040fe400078ec0ff */
[----:B------:R-:W-:Y:S02]  /*0240*/  ISETP.GE.U32.AND P1, PT, R4, 0x3, PT ;  /* 0x000000030400780c */ /* 0x000fe40003f26070 */
[----:B------:R-:W-:Y:S02]  /*0250*/  ISETP.NE.AND P0, PT, R5, 0x3, PT ;  /* 0x000000030500780c */ /* 0x000fe40003f05270 */
[----:B------:R-:W-:-:S11]  /*0260*/  MOV R5, R3 ;  /* 0x0000000300057202 */ /* 0x000fd60000000f00 */
[----:B------:R-:W-:Y:S05]  /*0270*/  @!P0 BRA `(.L_x_3) ;  /* 0x0000000000348947 */ /* 0x000fea0003800000 */
[----:B------:R-:W0:Y:S01]  /*0280*/  S2UR UR5, SR_CgaCtaId ;  /* 0x00000000000579c3 */ /* 0x000e220000008800 */
[----:B------:R-:W-:Y:S01]  /*0290*/  VIADD R4, R4, 0x1 ;  /* 0x0000000104047836 */ /* 0x000fe20000000000 */
[----:B------:R-:W-:-:S04]  /*02a0*/  UMOV UR4, 0x400 ;  /* 0x0000040000047882 */ /* 0x000fc80000000000 */
[----:B------:R-:W-:-:S05]  /*02b0*/  LOP3.LUT R4, R4, 0x3, RZ, 0xc0, !PT ;  /* 0x0000000304047812 */ /* 0x000fca00078ec0ff */
[----:B------:R-:W-:Y:S02]  /*02c0*/  IMAD R5, R4, R0, R3 ;  /* 0x0000000004057224 */ /* 0x000fe400078e0203 */
[----:B------:R-:W-:Y:S01]  /*02d0*/  IMAD.MOV R4, RZ, RZ, -R4 ;  /* 0x000000ffff047224 */ /* 0x000fe200078e0a04 */
[----:B0-----:R-:W-:-:S06]  /*02e0*/  ULEA UR4, UR5, UR4, 0x18 ;  /* 0x0000000405047291 */ /* 0x001fcc000f8ec0ff */
[----:B------:R-:W-:-:S07]  /*02f0*/  LEA R7, R3, UR4, 0x2 ;  /* 0x0000000403077c11 */ /* 0x000fce000f8e10ff */
.L_x_4:
[----:B------:R-:W-:Y:S01]  /*0300*/  VIADD R4, R4, 0x1 ;  /* 0x0000000104047836 */ /* 0x000fe20000000000 */
[----:B------:R0:W-:Y:S04]  /*0310*/  STS [R7], RZ ;  /* 0x000000ff07007388 */ /* 0x0001e80000000800 */
[----:B------:R-:W-:Y:S01]  /*0320*/  ISETP.NE.AND P0, PT, R4, RZ, PT ;  /* 0x000000ff0400720c */ /* 0x000fe20003f05270 */
[----:B0-----:R-:W-:-:S12]  /*0330*/  IMAD R7, R0, 0x4, R7 ;  /* 0x0000000400077824 */ /* 0x001fd800078e0207 */
[----:B------:R-:W-:Y:S05]  /*0340*/  @P0 BRA `(.L_x_4) ;  /* 0xfffffffc00ec0947 */ /* 0x000fea000383ffff */
.L_x_3:
[----:B------:R-:W-:Y:S05]  /*0350*/  BSYNC.RECONVERGENT B1 ;  /* 0x0000000000017941 */ /* 0x000fea0003800200 */
.L_x_2:
[----:B------:R-:W-:Y:S05]  /*0360*/  @!P1 BRA `(.L_x_1) ;  /* 0x00000000003c9947 */ /* 0x000fea0003800000 */
[----:B------:R-:W0:Y:S01]  /*0370*/  S2UR UR5, SR_CgaCtaId ;  /* 0x00000000000579c3 */ /* 0x000e220000008800 */
[----:B------:R-:W-:Y:S02]  /*0380*/  UMOV UR4, 0x400 ;  /* 0x0000040000047882 */ /* 0x000fe40000000000 */
[----:B0-----:R-:W-:-:S06]  /*0390*/  ULEA UR4, UR5, UR4, 0x18 ;  /* 0x0000000405047291 */ /* 0x001fcc000f8ec0ff */
[----:B------:R-:W-:-:S07]  /*03a0*/  LEA R7, R5, UR4, 0x2 ;  /* 0x0000000405077c11 */ /* 0x000fce000f8e10ff */
.L_x_5:
[C---:B------:R-:W-:Y:S01]  /*03b0*/  LEA R4, R0.reuse, R7, 0x2 ;  /* 0x0000000700047211 */ /* 0x040fe200078e10ff */
[C-C-:B------:R-:W-:Y:S01]  /*03c0*/  IMAD R6, R0.reuse, 0x8, R7.reuse ;  /* 0x0000000800067824 */ /* 0x140fe200078e0207 */
[----:B------:R0:W-:Y:S01]  /*03d0*/  STS [R7], RZ ;  /* 0x000000ff07007388 */ /* 0x0001e20000000800 */
[C---:B------:R-:W-:Y:S02]  /*03e0*/  IMAD R8, R0.reuse, 0xc, R7 ;  /* 0x0000000c00087824 */ /* 0x040fe400078e0207 */
[C---:B------:R-:W-:Y:S01]  /*03f0*/  IMAD R5, R0.reuse, 0x4, R5 ;  /* 0x0000000400057824 */ /* 0x040fe200078e0205 */
[----:B------:R1:W-:Y:S04]  /*0400*/  STS [R4], RZ ;  /* 0x000000ff04007388 */ /* 0x0003e80000000800 */
[----:B------:R1:W-:Y:S01]  /*0410*/  STS [R6], RZ ;  /* 0x000000ff06007388 */ /* 0x0003e20000000800 */
[----:B------:R-:W-:Y:S01]  /*0420*/  ISETP.GE.U32.AND P0, PT, R5, 0x100, PT ;  /* 0x000001000500780c */ /* 0x000fe20003f06070 */
[----:B0-----:R-:W-:-:S02]  /*0430*/  IMAD R7, R0, 0x10, R7 ;  /* 0x0000001000077824 */ /* 0x001fc400078e0207 */
[----:B------:R1:W-:Y:S10]  /*0440*/  STS [R8], RZ ;  /* 0x000000ff08007388 */ /* 0x0003f40000000800 */
[----:B-1----:R-:W-:Y:S05]  /*0450*/  @!P0 BRA `(.L_x_5) ;  /* 0xfffffffc00d48947 */ /* 0x002fea000383ffff */
.L_x_1:
[----:B------:R-:W-:Y:S05]  /*0460*/  BSYNC.RECONVERGENT B0 ;  /* 0x0000000000007941 */ /* 0x000fea0003800200 */
.L_x_0:
[----:B------:R-:W0:Y:S01]  /*0470*/  LDC.64 R4, c[0x0][0x390] ;  /* 0x0000e400ff047b82 */ /* 0x000e220000000a00 */
[----:B------:R-:W-:Y:S07]  /*0480*/  BSSY.RECONVERGENT B0, `(.L_x_6) ;  /* 0x0000010000007945 */ /* 0x000fee0003800200 */
[----:B------:R-:W-:Y:S01]  /*0490*/  BAR.SYNC.DEFER_BLOCKING 0x0 ;  /* 0x0000000000007b1d */ /* 0x000fe20000010000 */
[----:B------:R-:W-:Y:S02]  /*04a0*/  ISETP.GT.U32.AND P1, PT, R3, 0xff, PT ;  /* 0x000000ff0300780c */ /* 0x000fe40003f24070 */
[----:B0-----:R-:W-:-:S03]  /*04b0*/  VIADDMNMX R5, R5, UR6, R4, PT ;  /* 0x0000000605057c46 */ /* 0x001fc6000b800104 */
[----:B------:R-:W0:Y:S01]  /*04c0*/  LDCU.64 UR6, c[0x0][0x358] ;  /* 0x00006b00ff0677ac */ /* 0x000e220008000a00 */
[----:B------:R-:W-:-:S13]  /*04d0*/  ISETP.GT.AND P0, PT, R5, R2, PT ;  /* 0x000000020500720c */ /* 0x000fda0003f04270 */
[----:B------:R-:W-:Y:S05]  /*04e0*/  @!P0 BRA `(.L_x_7) ;  /* 0x0000000000248947 */ /* 0x000fea0003800000 */
[----:B------:R-:W1:Y:S02]  /*04f0*/  LDCU.64 UR4, c[0x0][0x380] ;  /* 0x00007000ff0477ac */ /* 0x000e640008000a00 */
[----:B-1----:R-:W-:-:S04]  /*0500*/  IADD3 R4, P0, PT, R2, UR4, RZ ;  /* 0x0000000402047c10 */ /* 0x002fc8000ff1e0ff */
[----:B------:R-:W-:-:S05]  /*0510*/  LEA.HI.X.SX32 R5, R2, UR5, 0x1, P0 ;  /* 0x0000000502057c11 */ /* 0x000fca00080f0eff */
[----:B0-----:R-:W2:Y:S01]  /*0520*/  LDG.E.U8 R4, desc[UR6][R4.64] ;  /* 0x0000000604047981 */ /* 0x001ea2000c1e1100 */
[----:B------:R-:W0:Y:S01]  /*0530*/  S2UR UR5, SR_CgaCtaId ;  /* 0x00000000000579c3 */ /* 0x000e220000008800 */
[----:B------:R-:W-:Y:S02]  /*0540*/  UMOV UR4, 0x400 ;  /* 0x0000040000047882 */ /* 0x000fe40000000000 */
[----:B0-----:R-:W-:-:S06]  /*0550*/  ULEA UR4, UR5, UR4, 0x18 ;  /* 0x0000000405047291 */ /* 0x001fcc000f8ec0ff */
[----:B--2---:R-:W-:-:S05]  /*0560*/  LEA R2, R4, UR4, 0x2 ;  /* 0x0000000404027c11 */ /* 0x004fca000f8e10ff */
[----:B------:R1:W-:Y:S02]  /*0570*/  ATOMS.POPC.INC.32 RZ, [R2+URZ] ;  /* 0x0000000002ff7f8c */ /* 0x0003e4000d8000ff */
.L_x_7:
[----:B0-----:R-:W-:Y:S05]  /*0580*/  BSYNC.RECONVERGENT B0 ;  /* 0x0000000000007941 */ /* 0x001fea0003800200 */
.L_x_6:
[----:B------:R-:W-:Y:S06]  /*0590*/  BAR.SYNC.DEFER_BLOCKING 0x0 ;  /* 0x0000000000007b1d */ /* 0x000fec0000010000 */
[----:B------:R-:W-:Y:S05]  /*05a0*/  @P1 EXIT ;  /* 0x000000000000194d */ /* 0x000fea0003800000 */
[----:B------:R-:W0:Y:S01]  /*05b0*/  I2F.U32.RP R8, R0 ;  /* 0x0000000000087306 */ /* 0x000e220000209000 */
[----:B-1----:R-:W-:Y:S01]  /*05c0*/  IMAD.IADD R2, R3, 0x1, R0 ;  /* 0x0000000103027824 */ /* 0x002fe200078e0200 */
        /* <DEDUP_REMOVED lines=9> */
[----:B0-----:R-:W-:Y:S01]  /*0660*/  IMAD.MOV.U32 R4, RZ, RZ, RZ ;  /* 0x000000ffff047224 */ /* 0x001fe200078e00ff */
[----:B-1----:R-:W-:-:S05]  /*0670*/  IADD3 R9, PT, PT, RZ, -R5, RZ ;  /* 0x80000005ff097210 */ /* 0x002fca0007ffe0ff */
[----:B------:R-:W-:-:S04]  /*0680*/  IMAD R9, R9, R0, RZ ;  /* 0x0000000009097224 */ /* 0x000fc800078e02ff */
[----:B------:R-:W-:-:S06]  /*0690*/  IMAD.HI.U32 R8, R5, R9, R4 ;  /* 0x0000000905087227 */ /* 0x000fcc00078e0004 */
[----:B------:R-:W-:-:S04]  /*06a0*/  IMAD.HI.U32 R5, R8, R7, RZ ;  /* 0x0000000708057227 */ /* 0x000fc800078e00ff */
[----:B------:R-:W-:-:S04]  /*06b0*/  IMAD.MOV R2, RZ, RZ, -R5 ;  /* 0x000000ffff027224 */ /* 0x000fc800078e0a05 */
[----:B------:R-:W-:-:S05]  /*06c0*/  IMAD R7, R0, R2, R7 ;  /* 0x0000000200077224 */ /* 0x000fca00078e0207 */
[----:B------:R-:W-:-:S13]  /*06d0*/  ISETP.GE.U32.AND P0, PT, R7, R0, PT ;  /* 0x000000000700720c */ /* 0x000fda0003f06070 */
[----:B------:R-:W-:Y:S01]  /*06e0*/  @P0 IMAD.IADD R7, R7, 0x1, -R0 ;  /* 0x0000000107070824 */ /* 0x000fe200078e0a00 */
[----:B------:R-:W-:-:S04]  /*06f0*/  @P0 IADD3 R5, PT, PT, R5, 0x1, RZ ;  /* 0x0000000105050810 */ /* 0x000fc80007ffe0ff */
[----:B------:R-:W-:-:S13]  /*0700*/  ISETP.GE.U32.AND P1, PT, R7, R0, PT ;  /* 0x000000000700720c */ /* 0x000fda0003f26070 */
[----:B------:R-:W-:Y:S01]  /*0710*/  @P1 VIADD R5, R5, 0x1 ;  /* 0x0000000105051836 */ /* 0x000fe20000000000 */
[----:B------:R-:W-:-:S05]  /*0720*/  @!P2 LOP3.LUT R5, RZ, R0, RZ, 0x33, !PT ;  /* 0x00000000ff05a212 */ /* 0x000fca00078e33ff */
[----:B------:R-:W-:-:S05]  /*0730*/  IMAD.IADD R8, R6, 0x1, R5 ;  /* 0x0000000106087824 */ /* 0x000fca00078e0205 */
[----:B------:R-:W-:-:S04]  /*0740*/  LOP3.LUT R2, R8, 0x3, RZ, 0xc0, !PT ;  /* 0x0000000308027812 */ /* 0x000fc800078ec0ff */
[----:B------:R-:W-:-:S13]  /*0750*/  ISETP.NE.AND P0, PT, R2, 0x3, PT ;  /* 0x000000030200780c */ /* 0x000fda0003f05270 */
[----:B------:R-:W-:Y:S05]  /*0760*/  @!P0 BRA `(.L_x_9) ;  /* 0x0000000000548947 */ /* 0x000fea0003800000 */
[----:B------:R-:W0:Y:S01]  /*0770*/  S2UR UR5, SR_CgaCtaId ;  /* 0x00000000000579c3 */ /* 0x000e220000008800 */
[----:B------:R-:W-:Y:S01]  /*0780*/  VIADD R2, R8, 0x1 ;  /* 0x0000000108027836 */ /* 0x000fe20000000000 */
[----:B------:R-:W-:-:S04]  /*0790*/  UMOV UR4, 0x400 ;  /* 0x0000040000047882 */ /* 0x000fc80000000000 */
[----:B------:R-:W-:Y:S02]  /*07a0*/  LOP3.LUT R2, R2, 0x3, RZ, 0xc0, !PT ;  /* 0x0000000302027812 */ /* 0x000fe400078ec0ff */
[----:B------:R-:W1:Y:S02]  /*07b0*/  LDC.64 R4, c[0x0][0x388] ;  /* 0x0000e200ff047b82 */ /* 0x000e640000000a00 */
[----:B------:R-:W-:Y:S01]  /*07c0*/  IADD3 R6, PT, PT, -R2, RZ, RZ ;  /* 0x000000ff02067210 */ /* 0x000fe20007ffe1ff */
[----:B0-----:R-:W-:-:S06]  /*07d0*/  ULEA UR4, UR5, UR4, 0x18 ;  /* 0x0000000405047291 */ /* 0x001fcc000f8ec0ff */
[C---:B------:R-:W-:Y:S01]  /*07e0*/  LEA R7, R3.reuse, UR4, 0x2 ;  /* 0x0000000403077c11 */ /* 0x040fe2000f8e10ff */
[----:B-1----:R-:W-:-:S04]  /*07f0*/  IMAD.WIDE.U32 R4, R3, 0x4, R4 ;  /* 0x0000000403047825 */ /* 0x002fc800078e0004 */
[----:B------:R-:W-:-:S07]  /*0800*/  IMAD R3, R2, R0, R3 ;  /* 0x0000000002037224 */ /* 0x000fce00078e0203 */
.L_x_12:
[----:B------:R-:W0:Y:S01]  /*0810*/  LDS R9, [R7] ;  /* 0x0000000007097984 */ /* 0x000e220000000800 */
[----:B------:R-:W-:Y:S01]  /*0820*/  VIADD R6, R6, 0x1 ;  /* 0x0000000106067836 */ /* 0x000fe20000000000 */
[----:B------:R-:W-:Y:S04]  /*0830*/  BSSY.RECONVERGENT B1, `(.L_x_10) ;  /* 0x0000005000017945 */ /* 0x000fe80003800200 */
[----:B------:R-:W-:Y:S02]  /*0840*/  ISETP.NE.AND P1, PT, R6, RZ, PT ;  /* 0x000000ff0600720c */ /* 0x000fe40003f25270 */
[----:B0-----:R-:W-:-:S13]  /*0850*/  ISETP.GE.AND P0, PT, R9, 0x1, PT ;  /* 0x000000010900780c */ /* 0x001fda0003f06270 */
[----:B------:R-:W-:Y:S05]  /*0860*/  @!P0 BRA `(.L_x_11) ;  /* 0x0000000000048947 */ /* 0x000fea0003800000 */
[----:B------:R0:W-:Y:S02]  /*0870*/  REDG.E.ADD.STRONG.GPU desc[UR6][R4.64], R9 ;  /* 0x000000090400798e */ /* 0x0001e4000c12e106 */
.L_x_11:
[----:B------:R-:W-:Y:S05]  /*0880*/  BSYNC.RECONVERGENT B1 ;  /* 0x0000000000017941 */ /* 0x000fea0003800200 */
.L_x_10:
[C---:B------:R-:W-:Y:S02]  /*0890*/  IMAD R7, R0.reuse, 0x4, R7 ;  /* 0x0000000400077824 */ /* 0x040fe400078e0207 */
[----:B0-----:R-:W-:Y:S01]  /*08a0*/  IMAD.WIDE.U32 R4, R0, 0x4, R4 ;  /* 0x0000000400047825 */ /* 0x001fe200078e0004 */
[----:B------:R-:W-:Y:S06]  /*08b0*/  @P1 BRA `(.L_x_12) ;  /* 0xfffffffc00d41947 */ /* 0x000fec000383ffff */
.L_x_9:
[----:B------:R-:W-:Y:S05]  /*08c0*/  BSYNC.RECONVERGENT B0 ;  /* 0x0000000000007941 */ /* 0x000fea0003800200 */
.L_x_8:
[----:B------:R-:W-:-:S13]  /*08d0*/  ISETP.GE.U32.AND P0, PT, R8, 0x3, PT ;  /* 0x000000030800780c */ /* 0x000fda0003f06070 */
[----:B------:R-:W-:Y:S05]  /*08e0*/  @!P0 EXIT ;  /* 0x000000000000894d */ /* 0x000fea0003800000 */
[----:B------:R-:W0:Y:S01]  /*08f0*/  S2UR UR5, SR_CgaCtaId ;  /* 0x00000000000579c3 */ /* 0x000e220000008800 */
[----:B------:R-:W-:Y:S01]  /*0900*/  UMOV UR4, 0x400 ;  /* 0x0000040000047882 */ /* 0x000fe20000000000 */
[C-C-:B------:R-:W-:Y:S01]  /*0910*/  IMAD R9, R0.reuse, 0x2, R3.reuse ;  /* 0x0000000200097824 */ /* 0x140fe200078e0203 */
[----:B------:R-:W-:Y:S01]  /*0920*/  IADD3 R13, PT, PT, R3, R0, RZ ;  /* 0x00000000030d7210 */ /* 0x000fe20007ffe0ff */
[----:B------:R-:W-:-:S04]  /*0930*/  IMAD R11, R0, 0x3, R3 ;  /* 0x00000003000b7824 */ /* 0x000fc800078e0203 */
[----:B------:R-:W1:Y:S01]  /*0940*/  LDC.64 R4, c[0x0][0x388] ;  /* 0x0000e200ff047b82 */ /* 0x000e620000000a00 */
[----:B0-----:R-:W-:-:S06]  /*0950*/  ULEA UR4, UR5, UR4, 0x18 ;  /* 0x0000000405047291 */ /* 0x001fcc000f8ec0ff */
[----:B------:R-:W-:-:S07]  /*0960*/  LEA R15, R3, UR4, 0x2 ;  /* 0x00000004030f7c11 */ /* 0x000fce000f8e10ff */
.L_x_21:
[----:B------:R-:W0:Y:S01]  /*0970*/  LDS R17, [R15] ;  /* 0x000000000f117984 */ /* 0x000e220000000800 */
[C-C-:B------:R-:W-:Y:S01]  /*0980*/  IMAD R2, R0.reuse, 0x4, R15.reuse ;  /* 0x0000000400027824 */ /* 0x140fe200078e020f */
[----:B------:R-:W-:Y:S01]  /*0990*/  BSSY.RECONVERGENT B0, `(.L_x_13) ;  /* 0x000000d000007945 */ /* 0x000fe20003800200 */
[C-C-:B------:R-:W-:Y:S02]  /*09a0*/  IMAD R6, R0.reuse, 0x8, R15.reuse ;  /* 0x0000000800067824 */ /* 0x140fe400078e020f */
[----:B------:R-:W-:Y:S01]  /*09b0*/  IMAD R7, R0, 0xc, R15 ;  /* 0x0000000c00077824 */ /* 0x000fe200078e020f */
[----:B------:R-:W2:Y:S04]  /*09c0*/  LDS R19, [R2] ;  /* 0x0000000002137984 */ /* 0x000ea80000000800 */
[----:B------:R-:W3:Y:S04]  /*09d0*/  LDS R21, [R6] ;  /* 0x0000000006157984 */ /* 0x000ee80000000800 */
[----:B------:R-:W4:Y:S01]  /*09e0*/  LDS R23, [R7] ;  /* 0x0000000007177984 */ /* 0x000f220000000800 */
[----:B0-----:R-:W-:-:S02]  /*09f0*/  ISETP.GE.AND P0, PT, R17, 0x1, PT ;  /* 0x000000011100780c */ /* 0x001fc40003f06270 */
[----:B--2---:R-:W-:Y:S02]  /*0a00*/  ISETP.GE.AND P1, PT, R19, 0x1, PT ;  /* 0x000000011300780c */ /* 0x004fe40003f26270 */
[----:B---3--:R-:W-:Y:S02]  /*0a10*/  ISETP.GE.AND P2, PT, R21, 0x1, PT ;  /* 0x000000011500780c */ /* 0x008fe40003f46270 */
[----:B----4-:R-:W-:-:S07]  /*0a20*/  ISETP.GE.AND P3, PT, R23, 0x1, PT ;  /* 0x000000011700780c */ /* 0x010fce0003f66270 */
[----:B------:R-:W-:Y:S06]  /*0a30*/  @!P0 BRA `(.L_x_14) ;  /* 0x0000000000088947 */ /* 0x000fec0003800000 */
[----:B-1----:R-:W-:-:S05]  /*0a40*/  IMAD.WIDE.U32 R6, R3, 0x4, R4 ;  /* 0x0000000403067825 */ /* 0x002fca00078e0004 */
[----:B------:R0:W-:Y:S02]  /*0a50*/  REDG.E.ADD.STRONG.GPU desc[UR6][R6.64], R17 ;  /* 0x000000110600798e */ /* 0x0001e4000c12e106 */
.L_x_14:
[----:B------:R-:W-:Y:S05]  /*0a60*/  BSYNC.RECONVERGENT B0 ;  /* 0x0000000000007941 */ /* 0x000fea0003800200 */
.L_x_13:
[----:B------:R-:W-:Y:S04]  /*0a70*/  BSSY.RECONVERGENT B0, `(.L_x_15) ;  /* 0x0000004000007945 */ /* 0x000fe80003800200 */
[----:B------:R-:W-:Y:S05]  /*0a80*/  @!P1 BRA `(.L_x_16) ;  /* 0x0000000000089947 */ /* 0x000fea0003800000 */
[----:B01----:R-:W-:-:S05]  /*0a90*/  IMAD.WIDE.U32 R6, R13, 0x4, R4 ;  /* 0x000000040d067825 */ /* 0x003fca00078e0004 */
[----:B------:R2:W-:Y:S02]  /*0aa0*/  REDG.E.ADD.STRONG.GPU desc[UR6][R6.64], R19 ;  /* 0x000000130600798e */ /* 0x0005e4000c12e106 */
.L_x_16:
[----:B------:R-:W-:Y:S05]  /*0ab0*/  BSYNC.RECONVERGENT B0 ;  /* 0x0000000000007941 */ /* 0x000fea0003800200 */
.L_x_15:
[----:B------:R-:W-:Y:S04]  /*0ac0*/  BSSY.RECONVERGENT B0, `(.L_x_17) ;  /* 0x0000004000007945 */ /* 0x000fe80003800200 */
[----:B------:R-:W-:Y:S05]  /*0ad0*/  @!P2 BRA `(.L_x_18) ;  /* 0x000000000008a947 */ /* 0x000fea0003800000 */
[----:B012---:R-:W-:-:S05]  /*0ae0*/  IMAD.WIDE.U32 R6, R9, 0x4, R4 ;  /* 0x0000000409067825 */ /* 0x007fca00078e0004 */
[----:B------:R3:W-:Y:S02]  /*0af0*/  REDG.E.ADD.STRONG.GPU desc[UR6][R6.64], R21 ;  /* 0x000000150600798e */ /* 0x0007e4000c12e106 */
.L_x_18:
[----:B------:R-:W-:Y:S05]  /*0b00*/  BSYNC.RECONVERGENT B0 ;  /* 0x0000000000007941 */ /* 0x000fea0003800200 */
.L_x_17:
[----:B------:R-:W-:Y:S01]  /*0b10*/  BSSY.RECONVERGENT B0, `(.L_x_19) ;  /* 0x0000005000007945 */ /* 0x000fe20003800200 */
[----:B0-23--:R-:W-:-:S03]  /*0b20*/  IADD3 R7, PT, PT, R0, R3, R0 ;  /* 0x0000000300077210 */ /* 0x00dfc60007ffe000 */
[----:B------:R-:W-:Y:S05]  /*0b30*/  @!P3 BRA `(.L_x_20) ;  /* 0x000000000008b947 */ /* 0x000fea0003800000 */
[----:B-1----:R-:W-:-:S05]  /*0b40*/  IMAD.WIDE.U32 R2, R11, 0x4, R4 ;  /* 0x000000040b027825 */ /* 0x002fca00078e0004 */
[----:B------:R0:W-:Y:S02]  /*0b50*/  REDG.E.ADD.STRONG.GPU desc[UR6][R2.64], R23 ;  /* 0x000000170200798e */ /* 0x0001e4000c12e106 */
.L_x_20:
[----:B------:R-:W-:Y:S05]  /*0b60*/  BSYNC.RECONVERGENT B0 ;  /* 0x0000000000007941 */ /* 0x000fea0003800200 */
.L_x_19:
[C---:B0-----:R-:W-:Y:S01]  /*0b70*/  IADD3 R3, PT, PT, R0.reuse, R7, R0 ;  /* 0x0000000700037210 */ /* 0x041fe20007ffe000 */
[C---:B------:R-:W-:Y:S01]  /*0b80*/  IMAD R9, R0.reuse, 0x4, R9 ;  /* 0x0000000400097824 */ /* 0x040fe200078e0209 */
[C---:B------:R-:W-:Y:S01]  /*0b90*/  LEA R11, R0.reuse, R11, 0x2 ;  /* 0x0000000b000b7211 */ /* 0x040fe200078e10ff */
[C---:B------:R-:W-:Y:S01]  /*0ba0*/  IMAD R13, R0.reuse, 0x4, R13 ;  /* 0x00000004000d7824 */ /* 0x040fe200078e020d */
[----:B------:R-:W-:Y:S01]  /*0bb0*/  ISETP.GE.U32.AND P0, PT, R3, 0x100, PT ;  /* 0x000001000300780c */ /* 0x000fe20003f06070 */
[----:B------:R-:W-:-:S12]  /*0bc0*/  IMAD R15, R0, 0x10, R15 ;  /* 0x00000010000f7824 */ /* 0x000fd800078e020f */
[----:B------:R-:W-:Y:S05]  /*0bd0*/  @!P0 BRA `(.L_x_21) ;  /* 0xfffffffc00648947 */ /* 0x000fea000383ffff */
[----:B------:R-:W-:Y:S05]  /*0be0*/  EXIT ;  /* 0x000000000000794d */ /* 0x000fea0003800000 */
.L_x_22:
[----:B------:R-:W-:-:S00]  /*0bf0*/  BRA `(.L_x_22) ;  /* 0xfffffffc00fc7947 */ /* 0x000fc0000383ffff */
[----:B------:R-:W-:-:S00]  /*0c00*/  NOP ;  /* 0x0000000000007918 */ /* 0x000fc00000000000 */
[----:B------:R-:W-:-:S00]  /*0c10*/  NOP ;  /* 0x0000000000007918 */ /* 0x000fc00000000000 */
[----:B------:R-:W-:-:S00]  /*0c20*/  NOP ;  /* 0x0000000000007918 */ /* 0x000fc00000000000 */
[----:B------:R-:W-:-:S00]  /*0c30*/  NOP ;  /* 0x0000000000007918 */ /* 0x000fc00000000000 */
[----:B------:R-:W-:-:S00]  /*0c40*/  NOP ;  /* 0x0000000000007918 */ /* 0x000fc00000000000 */
[----:B------:R-:W-:-:S00]  /*0c50*/  NOP ;  /* 0x0000000000007918 */ /* 0x000fc00000000000 */
[----:B------:R-:W-:-:S00]  /*0c60*/  NOP ;  /* 0x0000000000007918 */ /* 0x000fc00000000000 */
[----:B------:R-:W-:-:S00]  /*0c70*/  NOP ;  /* 0x0000000000007918 */ /* 0x000fc00000000000 */
.L_x_209:


//--------------------- .text._Z24histogram_warp_optimizedPhPii --------------------------
	.section	.text._Z24histogram_warp_optimizedPhPii,"ax",@progbits
	.align	128
        .global         _Z24histogram_warp_optimizedPhPii
        .type           _Z24histogram_warp_optimizedPhPii,@function
        .size           _Z24histogram_warp_optimizedPhPii,(.L_x_210 - _Z24histogram_warp_optimizedPhPii)
        .other          _Z24histogram_warp_optimizedPhPii,@"STO_CUDA_ENTRY STV_DEFAULT"
_Z24histogram_warp_optimizedPhPii:
.text._Z24histogram_warp_optimizedPhPii:
[----:B------:R-:W-:Y:S01]  /*0000*/  LDC R1, c[0x0][0x37c] ;  /* 0x0000df00ff017b82 */ /* 0x000fe20000000800 */
[----:B------:R-:W0:Y:S07]  /*0010*/  S2R R3, SR_TID.X ;  /* 0x0000000000037919 */ /* 0x000e2e0000002100 */
[----:B------:R-:W1:Y:S01]  /*0020*/  S2UR UR4, SR_CTAID.X ;  /* 0x00000000000479c3 */ /* 0x000e620000002500 */
[----:B------:R-:W-:Y:S07]  /*0030*/  BSSY.RECONVERGENT B0, `(.L_x_23) ;  /* 0x0000042000007945 */ /* 0x000fee0003800200 */
[----:B------:R-:W1:Y:S01]  /*0040*/  LDC R0, c[0x0][0x360] ;  /* 0x0000d800ff007b82 */ /* 0x000e620000000800 */
[C---:B0-----:R-:W-:Y:S01]  /*0050*/  ISETP.GT.U32.AND P0, PT, R3.reuse, 0xff, PT ;  /* 0x000000ff0300780c */ /* 0x041fe20003f04070 */
[----:B-1----:R-:W-:Y:S01]  /*0060*/  IMAD R12, R0, UR4, R3 ;  /* 0x00000004000c7c24 */ /* 0x002fe2000f8e0203 */
[----:B------:R-:W-:-:S11]  /*0070*/  LOP3.LUT R2, R3, 0x1f, RZ, 0xc0, !PT ;  /* 0x0000001f03027812 */ /* 0x000fd600078ec0ff */
        /* <DEDUP_REMOVED lines=16> */
[----:B------:R-:W-:-:S04]  /*0180*/  IMAD.HI.U32 R5, R10, R7, RZ ;  /* 0x000000070a057227 */ /* 0x000fc800078e00ff */
[----:B------:R-:W-:-:S04]  /*0190*/  IMAD.MOV R4, RZ, RZ, -R5 ;  /* 0x000000ffff047224 */ /* 0x000fc800078e0a05 */
        /* <DEDUP_REMOVED lines=10> */
[----:B------:R-:W-:Y:S01]  /*0240*/  ISETP.NE.AND P0, PT, R5, 0x3, PT ;  /* 0x000000030500780c */ /* 0x000fe20003f05270 */
[----:B------:R-:W-:-:S12]  /*0250*/  IMAD.MOV.U32 R5, RZ, RZ, R3 ;  /* 0x000000ffff057224 */ /* 0x000fd800078e0003 */
        /* <DEDUP_REMOVED lines=9> */
.L_x_27:
[----:B------:R-:W-:Y:S01]  /*02f0*/  VIADD R4, R4, 0x1 ;  /* 0x0000000104047836 */ /* 0x000fe20000000000 */
[----:B------:R0:W-:Y:S04]  /*0300*/  STS [R7], RZ ;  /* 0x000000ff07007388 */ /* 0x0001e80000000800 */
[----:B------:R-:W-:Y:S01]  /*0310*/  ISETP.NE.AND P0, PT, R4, RZ, PT ;  /* 0x000000ff0400720c */ /* 0x000fe20003f05270 */
[----:B0-----:R-:W-:-:S12]  /*0320*/  IMAD R7, R0, 0x4, R7 ;  /* 0x0000000400077824 */ /* 0x001fd800078e0207 */
[----:B------:R-:W-:Y:S05]  /*0330*/  @P0 BRA `(.L_x_27) ;  /* 0xfffffffc00ec0947 */ /* 0x000fea000383ffff */
.L_x_26:
[----:B------:R-:W-:Y:S05]  /*0340*/  BSYNC.RECONVERGENT B1 ;  /* 0x0000000000017941 */ /* 0x000fea0003800200 */
.L_x_25:
[----:B------:R-:W-:Y:S05]  /*0350*/  @!P1 BRA `(.L_x_24) ;  /* 0x00000000003c9947 */ /* 0x000fea0003800000 */
[----:B------:R-:W0:Y:S01]  /*0360*/  S2UR UR5, SR_CgaCtaId ;  /* 0x00000000000579c3 */ /* 0x000e220000008800 */
[----:B------:R-:W-:Y:S02]  /*0370*/  UMOV UR4, 0x400 ;  /* 0x0000040000047882 */ /* 0x000fe40000000000 */
[----:B0-----:R-:W-:-:S06]  /*0380*/  ULEA UR4, UR5, UR4, 0x18 ;  /* 0x0000000405047291 */ /* 0x001fcc000f8ec0ff */
[----:B------:R-:W-:-:S07]  /*0390*/  LEA R7, R5, UR4, 0x2 ;  /* 0x0000000405077c11 */ /* 0x000fce000f8e10ff */
.L_x_28:
[C-C-:B------:R-:W-:Y:S01]  /*03a0*/  IMAD R4, R0.reuse, 0x4, R7.reuse ;  /* 0x0000000400047824 */ /* 0x140fe200078e0207 */
[----:B------:R0:W-:Y:S01]  /*03b0*/  STS [R7], RZ ;  /* 0x000000ff07007388 */ /* 0x0001e20000000800 */
[C-C-:B------:R-:W-:Y:S02]  /*03c0*/  IMAD R6, R0.reuse, 0x8, R7.reuse ;  /* 0x0000000800067824 */ /* 0x140fe400078e0207 */
[C---:B------:R-:W-:Y:S01]  /*03d0*/  IMAD R8, R0.reuse, 0xc, R7 ;  /* 0x0000000c00087824 */ /* 0x040fe200078e0207 */
[----:B------:R1:W-:Y:S01]  /*03e0*/  STS [R4], RZ ;  /* 0x000000ff04007388 */ /* 0x0003e20000000800 */
[----:B------:R-:W-:-:S03]  /*03f0*/  IMAD R5, R0, 0x4, R5 ;  /* 0x0000000400057824 */ /* 0x000fc600078e0205 */
[----:B------:R1:W-:Y:S01]  /*0400*/  STS [R6], RZ ;  /* 0x000000ff06007388 */ /* 0x0003e20000000800 */
[----:B0-----:R-:W-:Y:S01]  /*0410*/  IMAD R7, R0, 0x10, R7 ;  /* 0x0000001000077824 */ /* 0x001fe200078e0207 */
[----:B------:R-:W-:Y:S02]  /*0420*/  ISETP.GE.U32.AND P0, PT, R5, 0x100, PT ;  /* 0x000001000500780c */ /* 0x000fe40003f06070 */
[----:B------:R1:W-:Y:S11]  /*0430*/  STS [R8], RZ ;  /* 0x000000ff08007388 */ /* 0x0003f60000000800 */
[----:B-1----:R-:W-:Y:S05]  /*0440*/  @!P0 BRA `(.L_x_28) ;  /* 0xfffffffc00d48947 */ /* 0x002fea000383ffff */
.L_x_24:
[----:B------:R-:W-:Y:S05]  /*0450*/  BSYNC.RECONVERGENT B0 ;  /* 0x0000000000007941 */ /* 0x000fea0003800200 */
.L_x_23:
[----:B------:R-:W0:Y:S01]  /*0460*/  LDCU UR4, c[0x0][0x390] ;  /* 0x00007200ff0477ac */ /* 0x000e220008000800 */
[----:B------:R-:W1:Y:S01]  /*0470*/  LDCU.64 UR6, c[0x0][0x358] ;  /* 0x00006b00ff0677ac */ /* 0x000e620008000a00 */
[----:B------:R-:W-:Y:S01]  /*0480*/  BAR.SYNC.DEFER_BLOCKING 0x0 ;  /* 0x0000000000007b1d */ /* 0x000fe20000010000 */
[----:B0-----:R-:W-:-:S13]  /*0490*/  ISETP.GE.AND P0, PT, R12, UR4, PT ;  /* 0x000000040c007c0c */ /* 0x001fda000bf06270 */
[----:B-1----:R-:W-:Y:S05]  /*04a0*/  @P0 BRA `(.L_x_29) ;  /* 0x0000000800bc0947 */ /* 0x002fea0003800000 */
[----:B------:R-:W0:Y:S02]  /*04b0*/  LDCU.64 UR4, c[0x0][0x380] ;  /* 0x00007000ff0477ac */ /* 0x000e240008000a00 */
[----:B0-----:R-:W-:-:S04]  /*04c0*/  IADD3 R8, P0, PT, R12, UR4, RZ ;  /* 0x000000040c087c10 */ /* 0x001fc8000ff1e0ff */
[----:B------:R-:W-:-:S05]  /*04d0*/  LEA.HI.X.SX32 R9, R12, UR5, 0x1, P0 ;  /* 0x000000050c097c11 */ /* 0x000fca00080f0eff */
[----:B------:R-:W2:Y:S01]  /*04e0*/  LDG.E.U8 R4, desc[UR6][R8.64] ;  /* 0x0000000608047981 */ /* 0x000ea2000c1e1100 */
[----:B------:R-:W0:Y:S01]  /*04f0*/  S2UR UR5, SR_CgaCtaId ;  /* 0x00000000000579c3 */ /* 0x000e220000008800 */
[----:B------:R-:W-:Y:S01]  /*0500*/  UMOV UR4, 0x400 ;  /* 0x0000040000047882 */ /* 0x000fe20000000000 */
[----:B------:R-:W-:Y:S01]  /*0510*/  IMAD.MOV.U32 R5, RZ, RZ, RZ ;  /* 0x000000ffff057224 */ /* 0x000fe200078e00ff */
[----:B0-----:R-:W-:-:S04]  /*0520*/  ULEA UR4, UR5, UR4, 0x18 ;  /* 0x0000000405047291 */ /* 0x001fc8000f8ec0ff */
[----:B------:R-:W-:-:S06]  /*0530*/  UIADD3 UR4, UPT, UPT, UR4, 0x10, URZ ;  /* 0x0000001004047890 */ /* 0x000fcc000fffe0ff */
[----:B------:R-:W-:Y:S02]  /*0540*/  IMAD.U32 R6, RZ, RZ, UR4 ;  /* 0x00000004ff067e24 */ /* 0x000fe4000f8e00ff */
[----:B--2---:R-:W-:-:S07]  /*0550*/  IMAD.MOV R7, RZ, RZ, -R4 ;  /* 0x000000ffff077224 */ /* 0x004fce00078e0a04 */
.L_x_54:
[----:B------:R-:W-:Y:S01]  /*0560*/  UMOV UR4, 0xffffffff ;  /* 0xffffffff00047882 */ /* 0x000fe20000000000 */
[----:B------:R-:W-:Y:S02]  /*0570*/  ISETP.NE.AND P0, PT, R7, RZ, PT ;  /* 0x000000ff0700720c */ /* 0x000fe40003f05270 */
[----:B------:R-:W-:Y:S11]  /*0580*/  BRA.DIV UR4, `(.L_x_30) ;  /* 0x0000001204247947 */ /* 0x000ff6000b800000 */
[----:B------:R-:W-:-:S07]  /*0590*/  VOTE.ANY R8, PT, !P0 ;  /* 0x0000000000087806 */ /* 0x000fce00040e0100 */
.L_x_71:
[----:B------:R-:W0:Y:S01]  /*05a0*/  BREV R9, R8 ;  /* 0x0000000800097301 */ /* 0x000e220000000000 */
[----:B------:R-:W-:Y:S01]  /*05b0*/  VIADD R11, R5, 0x1 ;  /* 0x00000001050b7836 */ /* 0x000fe20000000000 */
[----:B------:R-:W-:Y:S06]  /*05c0*/  BSSY.RECONVERGENT B0, `(.L_x_31) ;  /* 0x000000e000007945 */ /* 0x000fec0003800200 */
[----:B0-----:R-:W0:Y:S02]  /*05d0*/  FLO.U32.SH R9, R9 ;  /* 0x0000000900097300 */ /* 0x001e2400000e0400 */
[----:B0-----:R-:W-:-:S04]  /*05e0*/  ISETP.NE.AND P0, PT, R2, R9, PT ;  /* 0x000000090200720c */ /* 0x001fc80003f05270 */
[----:B------:R-:W-:Y:S02]  /*05f0*/  ISETP.EQ.OR P1, PT, R8, RZ, P0 ;  /* 0x000000ff0800720c */ /* 0x000fe40000722670 */
[----:B------:R-:W-:-:S11]  /*0600*/  ISETP.NE.AND P0, PT, R11, R4, PT ;  /* 0x000000040b00720c */ /* 0x000fd60003f05270 */
[----:B------:R-:W-:Y:S05]  /*0610*/  @P1 BRA `(.L_x_32) ;  /* 0x0000000000201947 */ /* 0x000fea0003800000 */
[----:B------:R-:W0:Y:S01]  /*0620*/  S2R R9, SR_LANEID ;  /* 0x0000000000097919 */ /* 0x000e220000000000 */
[----:B------:R-:W-:Y:S01]  /*0630*/  VOTEU.ANY UR4, UPT, PT ;  /* 0x0000000000047886 */ /* 0x000fe200038e0100 */
[----:B------:R-:W1:Y:S01]  /*0640*/  POPC R8, R8 ;  /* 0x0000000800087309 */ /* 0x000e620000000000 */
[----:B------:R-:W-:Y:S02]  /*0650*/  UFLO.U32 UR5, UR4 ;  /* 0x00000004000572bd */ /* 0x000fe400080e0000 */
[----:B------:R-:W-:-:S04]  /*0660*/  UPOPC UR4, UR4 ;  /* 0x00000004000472bf */ /* 0x000fc80008000000 */
[----:B0-----:R-:W-:Y:S02]  /*0670*/  ISETP.EQ.U32.AND P1, PT, R9, UR5, PT ;  /* 0x0000000509007c0c */ /* 0x001fe4000bf22070 */
[----:B-1----:R-:W-:-:S11]  /*0680*/  IMAD R9, R8, UR4, RZ ;  /* 0x0000000408097c24 */ /* 0x002fd6000f8e02ff */
[----:B------:R0:W-:Y:S02]  /*0690*/  @P1 ATOMS.ADD RZ, [R6+-0x10], R9 ;  /* 0xfffff00906ff138c */ /* 0x0001e40000000000 */
.L_x_32:
[----:B------:R-:W-:Y:S05]  /*06a0*/  BSYNC.RECONVERGENT B0 ;  /* 0x0000000000007941 */ /* 0x000fea0003800200 */
.L_x_31:
[----:B------:R-:W-:-:S03]  /*06b0*/  UMOV UR4, 0xffffffff ;  /* 0xffffffff00047882 */ /* 0x000fc60000000000 */
[----:B------:R-:W-:Y:S05]  /*06c0*/  BRA.DIV UR4, `(.L_x_33) ;  /* 0x0000000e04f47947 */ /* 0x000fea000b800000 */
[----:B------:R-:W-:-:S07]  /*06d0*/  VOTE.ANY R8, PT, !P0 ;  /* 0x0000000000087806 */ /* 0x000fce00040e0100 */
.L_x_74:
[----:B0-----:R-:W0:Y:S01]  /*06e0*/  BREV R9, R8 ;  /* 0x0000000800097301 */ /* 0x001e220000000000 */
        /* <DEDUP_REMOVED lines=15> */
.L_x_35:
[----:B------:R-:W-:Y:S05]  /*07e0*/  BSYNC.RECONVERGENT B0 ;  /* 0x0000000000007941 */ /* 0x000fea0003800200 */
.L_x_34:
[----:B------:R-:W-:-:S03]  /*07f0*/  UMOV UR4, 0xffffffff ;  /* 0xffffffff00047882 */ /* 0x000fc60000000000 */
[----:B------:R-:W-:Y:S05]  /*0800*/  BRA.DIV UR4, `(.L_x_36) ;  /* 0x0000000e04c47947 */ /* 0x000fea000b800000 */
[----:B------:R-:W-:-:S07]  /*0810*/  VOTE.ANY R8, PT, !P0 ;  /* 0x0000000000087806 */ /* 0x000fce00040e0100 */
.L_x_77:
        /* <DEDUP_REMOVED lines=16> */
.L_x_38:
[----:B------:R-:W-:Y:S05]  /*0920*/  BSYNC.RECONVERGENT B0 ;  /* 0x0000000000007941 */ /* 0x000fea0003800200 */
.L_x_37:
[----:B------:R-:W-:-:S03]  /*0930*/  UMOV UR4, 0xffffffff ;  /* 0xffffffff00047882 */ /* 0x000fc60000000000 */
[----:B------:R-:W-:Y:S05]  /*0940*/  BRA.DIV UR4, `(.L_x_39) ;  /* 0x0000000e04947947 */ /* 0x000fea000b800000 */
[----:B------:R-:W-:-:S07]  /*0950*/  VOTE.ANY R8, PT, !P0 ;  /* 0x0000000000087806 */ /* 0x000fce00040e0100 */
.L_x_80:
        /* <DEDUP_REMOVED lines=16> */
.L_x_41:
[----:B------:R-:W-:Y:S05]  /*0a60*/  BSYNC.RECONVERGENT B0 ;  /* 0x0000000000007941 */ /* 0x000fea0003800200 */
.L_x_40:
[----:B------:R-:W-:-:S03]  /*0a70*/  UMOV UR4, 0xffffffff ;  /* 0xffffffff00047882 */ /* 0x000fc60000000000 */
[----:B------:R-:W-:Y:S05]  /*0a80*/  BRA.DIV UR4, `(.L_x_42) ;  /* 0x0000000e04647947 */ /* 0x000fea000b800000 */
[----:B------:R-:W-:-:S07]  /*0a90*/  VOTE.ANY R8, PT, !P0 ;  /* 0x0000000000087806 */ /* 0x000fce00040e0100 */
.L_x_83:
        /* <DEDUP_REMOVED lines=15> */
[----:B------:R0:W-:Y:S02]  /*0b90*/  @P1 ATOMS.ADD RZ, [R6], R9 ;  /* 0x0000000906ff138c */ /* 0x0001e40000000000 */
.L_x_44:
[----:B------:R-:W-:Y:S05]  /*0ba0*/  BSYNC.RECONVERGENT B0 ;  /* 0x0000000000007941 */ /* 0x000fea0003800200 */
.L_x_43:
[----:B------:R-:W-:-:S03]  /*0bb0*/  UMOV UR4, 0xffffffff ;  /* 0xffffffff00047882 */ /* 0x000fc60000000000 */
[----:B------:R-:W-:Y:S05]  /*0bc0*/  BRA.DIV UR4, `(.L_x_45) ;  /* 0x0000000e04347947 */ /* 0x000fea000b800000 */
[----:B------:R-:W-:-:S07]  /*0bd0*/  VOTE.ANY R8, PT, !P0 ;  /* 0x0000000000087806 */ /* 0x000fce00040e0100 */
.L_x_86:
        /* <DEDUP_REMOVED lines=15> */
[----:B------:R0:W-:Y:S02]  /*0cd0*/  @P1 ATOMS.ADD RZ, [R6+0x4], R9 ;  /* 0x0000040906ff138c */ /* 0x0001e40000000000 */
.L_x_47:
[----:B------:R-:W-:Y:S05]  /*0ce0*/  BSYNC.RECONVERGENT B0 ;  /* 0x0000000000007941 */ /* 0x000fea0003800200 */
.L_x_46:
[----:B------:R-:W-:-:S03]  /*0cf0*/  UMOV UR4, 0xffffffff ;  /* 0xffffffff00047882 */ /* 0x000fc60000000000 */
[----:B------:R-:W-:Y:S05]  /*0d00*/  BRA.DIV UR4, `(.L_x_48) ;  /* 0x0000000e04047947 */ /* 0x000fea000b800000 */
[----:B------:R-:W-:-:S07]  /*0d10*/  VOTE.ANY R8, PT, !P0 ;  /* 0x0000000000087806 */ /* 0x000fce00040e0100 */
.L_x_89:
        /* <DEDUP_REMOVED lines=16> */
.L_x_50:
[----:B------:R-:W-:Y:S05]  /*0e20*/  BSYNC.RECONVERGENT B0 ;  /* 0x0000000000007941 */ /* 0x000fea0003800200 */
.L_x_49:
[----:B------:R-:W-:-:S03]  /*0e30*/  UMOV UR4, 0xffffffff ;  /* 0xffffffff00047882 */ /* 0x000fc60000000000 */
[----:B------:R-:W-:Y:S05]  /*0e40*/  BRA.DIV UR4, `(.L_x_51) ;  /* 0x0000000a04d47947 */ /* 0x000fea000b800000 */
[----:B------:R-:W-:-:S07]  /*0e50*/  VOTE.ANY R8, PT, !P0 ;  /* 0x0000000000087806 */ /* 0x000fce00040e0100 */
.L_x_92:
[----:B0-----:R-:W0:Y:S01]  /*0e60*/  BREV R9, R8 ;  /* 0x0000000800097301 */ /* 0x001e220000000000 */
[----:B------:R-:W-:Y:S07]  /*0e70*/  BSSY.RECONVERGENT B0, `(.L_x_52) ;  /* 0x000000d000007945 */ /* 0x000fee0003800200 */
[----:B0-----:R-:W0:Y:S02]  /*0e80*/  FLO.U32.SH R9, R9 ;  /* 0x0000000900097300 */ /* 0x001e2400000e0400 */
[----:B0-----:R-:W-:-:S04]  /*0e90*/  ISETP.NE.AND P0, PT, R2, R9, PT ;  /* 0x000000090200720c */ /* 0x001fc80003f05270 */
[----:B------:R-:W-:-:S13]  /*0ea0*/  ISETP.EQ.OR P0, PT, R8, RZ, P0 ;  /* 0x000000ff0800720c */ /* 0x000fda0000702670 */
        /* <DEDUP_REMOVED lines=9> */
.L_x_53:
[----:B------:R-:W-:Y:S05]  /*0f40*/  BSYNC.RECONVERGENT B0 ;  /* 0x0000000000007941 */ /* 0x000fea0003800200 */
.L_x_52:
[----:B------:R-:W-:Y:S02]  /*0f50*/  VIADD R5, R5, 0x8 ;  /* 0x0000000805057836 */ /* 0x000fe40000000000 */
[----:B------:R-:W-:Y:S02]  /*0f60*/  VIADD R7, R7, 0x8 ;  /* 0x0000000807077836 */ /* 0x000fe40000000000 */
[----:B0-----:R-:W-:Y:S01]  /*0f70*/  VIADD R6, R6, 0x20 ;  /* 0x0000002006067836 */ /* 0x001fe20000000000 */
[----:B------:R-:W-:-:S13]  /*0f80*/  ISETP.NE.AND P0, PT, R5, 0x100, PT ;  /* 0x000001000500780c */ /* 0x000fda0003f05270 */
[----:B------:R-:W-:Y:S05]  /*0f90*/  @P0 BRA `(.L_x_54) ;  /* 0xfffffff400700947 */ /* 0x000fea000383ffff */
.L_x_29:
[----:B------:R-:W-:Y:S05]  /*0fa0*/  WARPSYNC.ALL ;  /* 0x0000000000007948 */ /* 0x000fea0003800000 */
[----:B------:R-:W-:Y:S01]  /*0fb0*/  BAR.SYNC.DEFER_BLOCKING 0x0 ;  /* 0x0000000000007b1d */ /* 0x000fe20000010000 */
[----:B------:R-:W-:-:S13]  /*0fc0*/  ISETP.GT.U32.AND P0, PT, R3, 0xff, PT ;  /* 0x000000ff0300780c */ /* 0x000fda0003f04070 */
[----:B------:R-:W-:Y:S05]  /*0fd0*/  @P0 EXIT ;  /* 0x000000000000094d */ /* 0x000fea0003800000 */
        /* <DEDUP_REMOVED lines=32> */
[----:B------:R-:W1:Y:S03]  /*11e0*/  LDC.64 R4, c[0x0][0x388] ;  /* 0x0000e200ff047b82 */ /* 0x000e660000000a00 */
[----:B------:R-:W-:Y:S01]  /*11f0*/  IMAD.MOV R6, RZ, RZ, -R2 ;  /* 0x000000ffff067224 */ /* 0x000fe200078e0a02 */
[----:B0-----:R-:W-:-:S06]  /*1200*/  ULEA UR4, UR5, UR4, 0x18 ;  /* 0x0000000405047291 */ /* 0x001fcc000f8ec0ff */
[C---:B------:R-:W-:Y:S01]  /*1210*/  LEA R7, R3.reuse, UR4, 0x2 ;  /* 0x0000000403077c11 */ /* 0x040fe2000f8e10ff */
[----:B-1----:R-:W-:-:S04]  /*1220*/  IMAD.WIDE.U32 R4, R3, 0x4, R4 ;  /* 0x0000000403047825 */ /* 0x002fc800078e0004 */
[----:B------:R-:W-:-:S07]  /*1230*/  IMAD R3, R2, R0, R3 ;  /* 0x0000000002037224 */ /* 0x000fce00078e0203 */
.L_x_59:
[----:B------:R-:W0:Y:S01]  /*1240*/  LDS R9, [R7] ;  /* 0x0000000007097984 */ /* 0x000e220000000800 */
[----:B------:R-:W-:Y:S01]  /*1250*/  VIADD R6, R6, 0x1 ;  /* 0x0000000106067836 */ /* 0x000fe20000000000 */
[----:B------:R-:W-:Y:S04]  /*1260*/  BSSY.RECONVERGENT B1, `(.L_x_57) ;  /* 0x0000005000017945 */ /* 0x000fe80003800200 */
[----:B------:R-:W-:Y:S02]  /*1270*/  ISETP.NE.AND P1, PT, R6, RZ, PT ;  /* 0x000000ff0600720c */ /* 0x000fe40003f25270 */
[----:B0-----:R-:W-:-:S13]  /*1280*/  ISETP.GE.AND P0, PT, R9, 0x1, PT ;  /* 0x000000010900780c */ /* 0x001fda0003f06270 */
[----:B------:R-:W-:Y:S05]  /*1290*/  @!P0 BRA `(.L_x_58) ;  /* 0x0000000000048947 */ /* 0x000fea0003800000 */
[----:B------:R0:W-:Y:S02]  /*12a0*/  REDG.E.ADD.STRONG.GPU desc[UR6][R4.64], R9 ;  /* 0x000000090400798e */ /* 0x0001e4000c12e106 */
.L_x_58:
[----:B------:R-:W-:Y:S05]  /*12b0*/  BSYNC.RECONVERGENT B1 ;  /* 0x0000000000017941 */ /* 0x000fea0003800200 */
.L_x_57:
[C---:B------:R-:W-:Y:S02]  /*12c0*/  IMAD R7, R0.reuse, 0x4, R7 ;  /* 0x0000000400077824 */ /* 0x040fe400078e0207 */
[----:B0-----:R-:W-:Y:S01]  /*12d0*/  IMAD.WIDE.U32 R4, R0, 0x4, R4 ;  /* 0x0000000400047825 */ /* 0x001fe200078e0004 */
[----:B------:R-:W-:Y:S06]  /*12e0*/  @P1 BRA `(.L_x_59) ;  /* 0xfffffffc00d41947 */ /* 0x000fec000383ffff */
.L_x_56:
[----:B------:R-:W-:Y:S05]  /*12f0*/  BSYNC.RECONVERGENT B0 ;  /* 0x0000000000007941 */ /* 0x000fea0003800200 */
.L_x_55:
[----:B------:R-:W-:-:S13]  /*1300*/  ISETP.GE.U32.AND P0, PT, R8, 0x3, PT ;  /* 0x000000030800780c */ /* 0x000fda0003f06070 */
[----:B------:R-:W-:Y:S05]  /*1310*/  @!P0 EXIT ;  /* 0x000000000000894d */ /* 0x000fea0003800000 */
[----:B------:R-:W0:Y:S01]  /*1320*/  S2UR UR5, SR_CgaCtaId ;  /* 0x00000000000579c3 */ /* 0x000e220000008800 */
[----:B------:R-:W-:Y:S01]  /*1330*/  UMOV UR4, 0x400 ;  /* 0x0000040000047882 */ /* 0x000fe20000000000 */
[C-C-:B------:R-:W-:Y:S02]  /*1340*/  IMAD R9, R0.reuse, 0x2, R3.reuse ;  /* 0x0000000200097824 */ /* 0x140fe400078e0203 */
[----:B------:R-:W-:Y:S02]  /*1350*/  IMAD R11, R0, 0x3, R3 ;  /* 0x00000003000b7824 */ /* 0x000fe400078e0203 */
[----:B------:R-:W-:Y:S02]  /*1360*/  IMAD.IADD R13, R3, 0x1, R0 ;  /* 0x00000001030d7824 */ /* 0x000fe400078e0200 */
[----:B------:R-:W1:Y:S01]  /*1370*/  LDC.64 R4, c[0x0][0x388] ;  /* 0x0000e200ff047b82 */ /* 0x000e620000000a00 */
[----:B0-----:R-:W-:-:S06]  /*1380*/  ULEA UR4, UR5, UR4, 0x18 ;  /* 0x0000000405047291 */ /* 0x001fcc000f8ec0ff */
[----:B------:R-:W-:-:S07]  /*1390*/  LEA R15, R3, UR4, 0x2 ;  /* 0x00000004030f7c11 */ /* 0x000fce000f8e10ff */
.L_x_68:
        /* <DEDUP_REMOVED lines=15> */
.L_x_61:
[----:B------:R-:W-:Y:S05]  /*1490*/  BSYNC.RECONVERGENT B0 ;  /* 0x0000000000007941 */ /* 0x000fea0003800200 */
.L_x_60:
[----:B------:R-:W-:Y:S04]  /*14a0*/  BSSY.RECONVERGENT B0, `(.L_x_62) ;  /* 0x0000004000007945 */ /* 0x000fe80003800200 */
[----:B------:R-:W-:Y:S05]  /*14b0*/  @!P1 BRA `(.L_x_63) ;  /* 0x0000000000089947 */ /* 0x000fea0003800000 */
[----:B01----:R-:W-:-:S05]  /*14c0*/  IMAD.WIDE.U32 R6, R13, 0x4, R4 ;  /* 0x000000040d067825 */ /* 0x003fca00078e0004 */
[----:B------:R2:W-:Y:S02]  /*14d0*/  REDG.E.ADD.STRONG.GPU desc[UR6][R6.64], R19 ;  /* 0x000000130600798e */ /* 0x0005e4000c12e106 */
.L_x_63:
[----:B------:R-:W-:Y:S05]  /*14e0*/  BSYNC.RECONVERGENT B0 ;  /* 0x0000000000007941 */ /* 0x000fea0003800200 */
.L_x_62:
[----:B------:R-:W-:Y:S04]  /*14f0*/  BSSY.RECONVERGENT B0, `(.L_x_64) ;  /* 0x0000004000007945 */ /* 0x000fe80003800200 */
[----:B------:R-:W-:Y:S05]  /*1500*/  @!P2 BRA `(.L_x_65) ;  /* 0x000000000008a947 */ /* 0x000fea0003800000 */
[----:B012---:R-:W-:-:S05]  /*1510*/  IMAD.WIDE.U32 R6, R9, 0x4, R4 ;  /* 0x0000000409067825 */ /* 0x007fca00078e0004 */
[----:B------:R3:W-:Y:S02]  /*1520*/  REDG.E.ADD.STRONG.GPU desc[UR6][R6.64], R21 ;  /* 0x000000150600798e */ /* 0x0007e4000c12e106 */
.L_x_65:
[----:B------:R-:W-:Y:S05]  /*1530*/  BSYNC.RECONVERGENT B0 ;  /* 0x0000000000007941 */ /* 0x000fea0003800200 */
.L_x_64:
[----:B------:R-:W-:Y:S01]  /*1540*/  BSSY.RECONVERGENT B0, `(.L_x_66) ;  /* 0x0000005000007945 */ /* 0x000fe20003800200 */
[----:B0-23--:R-:W-:-:S03]  /*1550*/  IADD3 R7, PT, PT, R0, R3, R0 ;  /* 0x0000000300077210 */ /* 0x00dfc60007ffe000 */
[----:B------:R-:W-:Y:S05]  /*1560*/  @!P3 BRA `(.L_x_67) ;  /* 0x000000000008b947 */ /* 0x000fea0003800000 */
[----:B-1----:R-:W-:-:S05]  /*1570*/  IMAD.WIDE.U32 R2, R11, 0x4, R4 ;  /* 0x000000040b027825 */ /* 0x002fca00078e0004 */
[----:B------:R0:W-:Y:S02]  /*1580*/  REDG.E.ADD.STRONG.GPU desc[UR6][R2.64], R23 ;  /* 0x000000170200798e */ /* 0x0001e4000c12e106 */
.L_x_67:
[----:B------:R-:W-:Y:S05]  /*1590*/  BSYNC.RECONVERGENT B0 ;  /* 0x0000000000007941 */ /* 0x000fea0003800200 */
.L_x_66:
[C---:B0-----:R-:W-:Y:S01]  /*15a0*/  IADD3 R3, PT, PT, R0.reuse, R7, R0 ;  /* 0x0000000700037210 */ /* 0x041fe20007ffe000 */
[C---:B------:R-:W-:Y:S02]  /*15b0*/  IMAD R9, R0.reuse, 0x4, R9 ;  /* 0x0000000400097824 */ /* 0x040fe400078e0209 */
[C---:B------:R-:W-:Y:S01]  /*15c0*/  IMAD R11, R0.reuse, 0x4, R11 ;  /* 0x00000004000b7824 */ /* 0x040fe200078e020b */
[----:B------:R-:W-:Y:S01]  /*15d0*/  ISETP.GE.U32.AND P0, PT, R3, 0x100, PT ;  /* 0x000001000300780c */ /* 0x000fe20003f06070 */
[C---:B------:R-:W-:Y:S02]  /*15e0*/  IMAD R13, R0.reuse, 0x4, R13 ;  /* 0x00000004000d7824 */ /* 0x040fe400078e020d */
[----:B------:R-:W-:-:S10]  /*15f0*/  IMAD R15, R0, 0x10, R15 ;  /* 0x00000010000f7824 */ /* 0x000fd400078e020f */
[----:B------:R-:W-:Y:S05]  /*1600*/  @!P0 BRA `(.L_x_68) ;  /* 0xfffffffc00648947 */ /* 0x000fea000383ffff */
[----:B------:R-:W-:Y:S05]  /*1610*/  EXIT ;  /* 0x000000000000794d */ /* 0x000fea0003800000 */
.L_x_30:
[----:B------:R-:W-:Y:S01]  /*1620*/  BSSY B0, `(.L_x_69) ;  /* 0x0000006000007945 */ /* 0x000fe20003800000 */
[----:B------:R-:W-:Y:S01]  /*1630*/  PLOP3.LUT P0, PT, P0, PT, PT, 0x8, 0x80 ;  /* 0x000000000080781c */ /* 0x000fe2000070e170 */
[----:B------:R-:W-:-:S12]  /*1640*/  IMAD.MOV.U32 R8, RZ, RZ, -0x1 ;  /* 0xffffffffff087424 */ /* 0x000fd800078e00ff */
[----:B------:R-:W-:Y:S05]  /*1650*/  WARPSYNC.COLLECTIVE R8, `(.L_x_70) ;  /* 0x0000000008087348 */ /* 0x000fea0003c00000 */
[----:B------:R-:W-:Y:S01]  /*1660*/  VOTE.ANY R8, PT, P0 ;  /* 0x0000000000087806 */ /* 0x000fe200000e0100 */
[----:B------:R-:W-:Y:S06]  /*1670*/  ENDCOLLECTIVE ;  /* 0x000000000000791b */ /* 0x000fec0003800000 */
.L_x_70:
[----:B------:R-:W-:Y:S05]  /*1680*/  BSYNC B0 ;  /* 0x0000000000007941 */ /* 0x000fea0003800000 */
.L_x_69:
[----:B------:R-:W-:Y:S05]  /*1690*/  BRA `(.L_x_71) ;  /* 0xffffffec00c07947 */ /* 0x000fea000383ffff */
.L_x_33:
[----:B------:R-:W-:Y:S01]  /*16a0*/  BSSY B0, `(.L_x_72) ;  /* 0x0000006000007945 */ /* 0x000fe20003800000 */
[----:B------:R-:W-:Y:S01]  /*16b0*/  PLOP3.LUT P0, PT, P0, PT, PT, 0x8, 0x80 ;  /* 0x000000000080781c */ /* 0x000fe2000070e170 */
[----:B------:R-:W-:-:S12]  /*16c0*/  IMAD.MOV.U32 R8, RZ, RZ, -0x1 ;  /* 0xffffffffff087424 */ /* 0x000fd800078e00ff */
[----:B0-----:R-:W-:Y:S05]  /*16d0*/  WARPSYNC.COLLECTIVE R8, `(.L_x_73) ;  /* 0x0000000008087348 */ /* 0x001fea0003c00000 */
[----:B------:R-:W-:Y:S01]  /*16e0*/  VOTE.ANY R8, PT, P0 ;  /* 0x0000000000087806 */ /* 0x000fe200000e0100 */
[----:B0-----:R-:W-:Y:S06]  /*16f0*/  ENDCOLLECTIVE ;  /* 0x000000000000791b */ /* 0x001fec0003800000 */
.L_x_73:
[----:B------:R-:W-:Y:S05]  /*1700*/  BSYNC B0 ;  /* 0x0000000000007941 */ /* 0x000fea0003800000 */
.L_x_72:
[----:B------:R-:W-:Y:S05]  /*1710*/  BRA `(.L_x_74) ;  /* 0xffffffec00f07947 */ /* 0x000fea000383ffff */
.L_x_36:
[----:B------:R-:W-:Y:S01]  /*1720*/  BSSY B0, `(.L_x_75) ;  /* 0x0000006000007945 */ /* 0x000fe20003800000 */
[----:B------:R-:W-:Y:S01]  /*1730*/  PLOP3.LUT P0, PT, P0, PT, PT, 0x8, 0x80 ;  /* 0x000000000080781c */ /* 0x000fe2000070e170 */
[----:B------:R-:W-:-:S12]  /*1740*/  IMAD.MOV.U32 R8, RZ, RZ, -0x1 ;  /* 0xffffffffff087424 */ /* 0x000fd800078e00ff */
[----:B0-----:R-:W-:Y:S05]  /*1750*/  WARPSYNC.COLLECTIVE R8, `(.L_x_76) ;  /* 0x0000000008087348 */ /* 0x001fea0003c00000 */
[----:B------:R-:W-:Y:S01]  /*1760*/  VOTE.ANY R8, PT, P0 ;  /* 0x0000000000087806 */ /* 0x000fe200000e0100 */
[----:B0-----:R-:W-:Y:S06]  /*1770*/  ENDCOLLECTIVE ;  /* 0x000000000000791b */ /* 0x001fec0003800000 */
.L_x_76:
[----:B------:R-:W-:Y:S05]  /*1780*/  BSYNC B0 ;  /* 0x0000000000007941 */ /* 0x000fea0003800000 */
.L_x_75:
[----:B------:R-:W-:Y:S05]  /*1790*/  BRA `(.L_x_77) ;  /* 0xfffffff000207947 */ /* 0x000fea000383ffff */
.L_x_39:
[----:B------:R-:W-:Y:S01]  /*17a0*/  BSSY B0, `(.L_x_78) ;  /* 0x0000006000007945 */ /* 0x000fe20003800000 */
[----:B------:R-:W-:Y:S01]  /*17b0*/  PLOP3.LUT P0, PT, P0, PT, PT, 0x8, 0x80 ;  /* 0x000000000080781c */ /* 0x000fe2000070e170 */
[----:B------:R-:W-:-:S12]  /*17c0*/  IMAD.MOV.U32 R8, RZ, RZ, -0x1 ;  /* 0xffffffffff087424 */ /* 0x000fd800078e00ff */
[----:B0-----:R-:W-:Y:S05]  /*17d0*/  WARPSYNC.COLLECTIVE R8, `(.L_x_79) ;  /* 0x0000000008087348 */ /* 0x001fea0003c00000 */
[----:B------:R-:W-:Y:S01]  /*17e0*/  VOTE.ANY R8, PT, P0 ;  /* 0x0000000000087806 */ /* 0x000fe200000e0100 */
[----:B0-----:R-:W-:Y:S06]  /*17f0*/  ENDCOLLECTIVE ;  /* 0x000000000000791b */ /* 0x001fec0003800000 */
.L_x_79:
[----:B------:R-:W-:Y:S05]  /*1800*/  BSYNC B0 ;  /* 0x0000000000007941 */ /* 0x000fea0003800000 */
.L_x_78:
[----:B------:R-:W-:Y:S05]  /*1810*/  BRA `(.L_x_80) ;  /* 0xfffffff000507947 */ /* 0x000fea000383ffff */
.L_x_42:
[----:B------:R-:W-:Y:S01]  /*1820*/  BSSY B0, `(.L_x_81) ;  /* 0x0000006000007945 */ /* 0x000fe20003800000 */
[----:B------:R-:W-:Y:S01]  /*1830*/  PLOP3.LUT P0, PT, P0, PT, PT, 0x8, 0x80 ;  /* 0x000000000080781c */ /* 0x000fe2000070e170 */
[----:B------:R-:W-:-:S12]  /*1840*/  IMAD.MOV.U32 R8, RZ, RZ, -0x1 ;  /* 0xffffffffff087424 */ /* 0x000fd800078e00ff */
[----:B0-----:R-:W-:Y:S05]  /*1850*/  WARPSYNC.COLLECTIVE R8, `(.L_x_82) ;  /* 0x0000000008087348 */ /* 0x001fea0003c00000 */
[----:B------:R-:W-:Y:S01]  /*1860*/  VOTE.ANY R8, PT, P0 ;  /* 0x0000000000087806 */ /* 0x000fe200000e0100 */
[----:B0-----:R-:W-:Y:S06]  /*1870*/  ENDCOLLECTIVE ;  /* 0x000000000000791b */ /* 0x001fec0003800000 */
.L_x_82:
[----:B------:R-:W-:Y:S05]  /*1880*/  BSYNC B0 ;  /* 0x0000000000007941 */ /* 0x000fea0003800000 */
.L_x_81:
[----:B------:R-:W-:Y:S05]  /*1890*/  BRA `(.L_x_83) ;  /* 0xfffffff000807947 */ /* 0x000fea000383ffff */
.L_x_45:
[----:B------:R-:W-:Y:S01]  /*18a0*/  BSSY B0, `(.L_x_84) ;  /* 0x0000006000007945 */ /* 0x000fe20003800000 */
[----:B------:R-:W-:Y:S01]  /*18b0*/  PLOP3.LUT P0, PT, P0, PT, PT, 0x8, 0x80 ;  /* 0x000000000080781c */ /* 0x000fe2000070e170 */
[----:B------:R-:W-:-:S12]  /*18c0*/  IMAD.MOV.U32 R8, RZ, RZ, -0x1 ;  /* 0xffffffffff087424 */ /* 0x000fd800078e00ff */
[----:B0-----:R-:W-:Y:S05]  /*18d0*/  WARPSYNC.COLLECTIVE R8, `(.L_x_85) ;  /* 0x0000000008087348 */ /* 0x001fea0003c00000 */
[----:B------:R-:W-:Y:S01]  /*18e0*/  VOTE.ANY R8, PT, P0 ;  /* 0x0000000000087806 */ /* 0x000fe200000e0100 */
[----:B0-----:R-:W-:Y:S06]  /*18f0*/  ENDCOLLECTIVE ;  /* 0x000000000000791b */ /* 0x001fec0003800000 */
.L_x_85:
[----:B------:R-:W-:Y:S05]  /*1900*/  BSYNC B0 ;  /* 0x0000000000007941 */ /* 0x000fea0003800000 */
.L_x_84:
[----:B------:R-:W-:Y:S05]  /*1910*/  BRA `(.L_x_86) ;  /* 0xfffffff000b07947 */ /* 0x000fea000383ffff */
.L_x_48:
[----:B------:R-:W-:Y:S01]  /*1920*/  BSSY B0, `(.L_x_87) ;  /* 0x0000006000007945 */ /* 0x000fe20003800000 */
[----:B------:R-:W-:Y:S01]  /*1930*/  PLOP3.LUT P0, PT, P0, PT, PT, 0x8, 0x80 ;  /* 0x000000000080781c */ /* 0x000fe2000070e170 */
[----:B------:R-:W-:-:S12]  /*1940*/  IMAD.MOV.U32 R8, RZ, RZ, -0x1 ;  /* 0xffffffffff087424 */ /* 0x000fd800078e00ff */
[----:B0-----:R-:W-:Y:S05]  /*1950*/  WARPSYNC.COLLECTIVE R8, `(.L_x_88) ;  /* 0x0000000008087348 */ /* 0x001fea0003c00000 */
[----:B------:R-:W-:Y:S01]  /*1960*/  VOTE.ANY R8, PT, P0 ;  /* 0x0000000000087806 */ /* 0x000fe200000e0100 */
[----:B0-----:R-:W-:Y:S06]  /*1970*/  ENDCOLLECTIVE ;  /* 0x000000000000791b */ /* 0x001fec0003800000 */
.L_x_88:
[----:B------:R-:W-:Y:S05]  /*1980*/  BSYNC B0 ;  /* 0x0000000000007941 */ /* 0x000fea0003800000 */
.L_x_87:
[----:B------:R-:W-:Y:S05]  /*1990*/  BRA `(.L_x_89) ;  /* 0xfffffff000e07947 */ /* 0x000fea000383ffff */
.L_x_51:
[----:B------:R-:W-:Y:S01]  /*19a0*/  BSSY B0, `(.L_x_90) ;  /* 0x0000006000007945 */ /* 0x000fe20003800000 */
[----:B------:R-:W-:Y:S01]  /*19b0*/  PLOP3.LUT P0, PT, P0, PT, PT, 0x8, 0x80 ;  /* 0x000000000080781c */ /* 0x000fe2000070e170 */
[----:B------:R-:W-:-:S12]  /*19c0*/  IMAD.MOV.U32 R8, RZ, RZ, -0x1 ;  /* 0xffffffffff087424 */ /* 0x000fd800078e00ff */
[----:B0-----:R-:W-:Y:S05]  /*19d0*/  WARPSYNC.COLLECTIVE R8, `(.L_x_91) ;  /* 0x0000000008087348 */ /* 0x001fea0003c00000 */
[----:B------:R-:W-:Y:S01]  /*19e0*/  VOTE.ANY R8, PT, P0 ;  /* 0x0000000000087806 */ /* 0x000fe200000e0100 */
[----:B0-----:R-:W-:Y:S06]  /*19f0*/  ENDCOLLECTIVE ;  /* 0x000000000000791b */ /* 0x001fec0003800000 */
.L_x_91:
[----:B------:R-:W-:Y:S05]  /*1a00*/  BSYNC B0 ;  /* 0x0000000000007941 */ /* 0x000fea0003800000 */
.L_x_90:
[----:B------:R-:W-:Y:S05]  /*1a10*/  BRA `(.L_x_92) ;  /* 0xfffffff400107947 */ /* 0x000fea000383ffff */
.L_x_93:
        /* <DEDUP_REMOVED lines=14> */
.L_x_210:


//--------------------- .text._Z25histogram_warp_aggregatedPhPii --------------------------
	.section	.text._Z25histogram_warp_aggregatedPhPii,"ax",@progbits
	.align	128
        .global         _Z25histogram_warp_aggregatedPhPii
        .type           _Z25histogram_warp_aggregatedPhPii,@function
        .size           _Z25histogram_warp_aggregatedPhPii,(.L_x_211 - _Z25histogram_warp_aggregatedPhPii)
        .other          _Z25histogram_warp_aggregatedPhPii,@"STO_CUDA_ENTRY STV_DEFAULT"
_Z25histogram_warp_aggregatedPhPii:
.text._Z25histogram_warp_aggregatedPhPii:
        /* <DEDUP_REMOVED lines=20> */
[----:B0-----:R-:W-:Y:S02]  /*0140*/  HFMA2 R4, -RZ, RZ, 0, 0 ;  /* 0x00000000ff047431 */ /* 0x001fe400000001ff */
        /* <DEDUP_REMOVED lines=10> */
[----:B------:R-:W-:Y:S02]  /*01f0*/  @P1 IADD3 R5, PT, PT, R5, 0x1, RZ ;  /* 0x0000000105051810 */ /* 0x000fe40007ffe0ff */
        /* <DEDUP_REMOVED lines=11> */
[C---:B------:R-:W-:Y:S01]  /*02b0*/  IMAD R5, R4.reuse, R0, R3 ;  /* 0x0000000004057224 */ /* 0x040fe200078e0203 */
[----:B------:R-:W-:Y:S01]  /*02c0*/  IADD3 R4, PT, PT, -R4, RZ, RZ ;  /* 0x000000ff04047210 */ /* 0x000fe20007ffe1ff */
[----:B0-----:R-:W-:-:S06]  /*02d0*/  ULEA UR4, UR5, UR4, 0x18 ;  /* 0x0000000405047291 */ /* 0x001fcc000f8ec0ff */
[----:B------:R-:W-:-:S07]  /*02e0*/  LEA R7, R3, UR4, 0x2 ;  /* 0x0000000403077c11 */ /* 0x000fce000f8e10ff */
.L_x_98:
[----:B------:R-:W-:Y:S01]  /*02f0*/  VIADD R4, R4, 0x1 ;  /* 0x0000000104047836 */ /* 0x000fe20000000000 */
[----:B------:R0:W-:Y:S04]  /*0300*/  STS [R7], RZ ;  /* 0x000000ff07007388 */ /* 0x0001e80000000800 */
[----:B------:R-:W-:Y:S01]  /*0310*/  ISETP.NE.AND P0, PT, R4, RZ, PT ;  /* 0x000000ff0400720c */ /* 0x000fe20003f05270 */
[----:B0-----:R-:W-:-:S12]  /*0320*/  IMAD R7, R0, 0x4, R7 ;  /* 0x0000000400077824 */ /* 0x001fd800078e0207 */
[----:B------:R-:W-:Y:S05]  /*0330*/  @P0 BRA `(.L_x_98) ;  /* 0xfffffffc00ec0947 */ /* 0x000fea000383ffff */
.L_x_97:
[----:B------:R-:W-:Y:S05]  /*0340*/  BSYNC.RECONVERGENT B1 ;  /* 0x0000000000017941 */ /* 0x000fea0003800200 */
.L_x_96:
[----:B------:R-:W-:Y:S05]  /*0350*/  @!P1 BRA `(.L_x_95) ;  /* 0x00000000003c9947 */ /* 0x000fea0003800000 */
[----:B------:R-:W0:Y:S01]  /*0360*/  S2UR UR5, SR_CgaCtaId ;  /* 0x00000000000579c3 */ /* 0x000e220000008800 */
[----:B------:R-:W-:Y:S02]  /*0370*/  UMOV UR4, 0x400 ;  /* 0x0000040000047882 */ /* 0x000fe40000000000 */
[----:B0-----:R-:W-:-:S06]  /*0380*/  ULEA UR4, UR5, UR4, 0x18 ;  /* 0x0000000405047291 */ /* 0x001fcc000f8ec0ff */
[----:B------:R-:W-:-:S07]  /*0390*/  LEA R7, R5, UR4, 0x2 ;  /* 0x0000000405077c11 */ /* 0x000fce000f8e10ff */
.L_x_99:
[C-C-:B-1----:R-:W-:Y:S01]  /*03a0*/  IMAD R4, R0.reuse, 0x4, R7.reuse ;  /* 0x0000000400047824 */ /* 0x142fe200078e0207 */
[C---:B------:R-:W-:Y:S01]  /*03b0*/  LEA R6, R0.reuse, R7, 0x3 ;  /* 0x0000000700067211 */ /* 0x040fe200078e18ff */
[C---:B------:R-:W-:Y:S01]  /*03c0*/  IMAD R8, R0.reuse, 0xc, R7 ;  /* 0x0000000c00087824 */ /* 0x040fe200078e0207 */
[----:B------:R0:W-:Y:S01]  /*03d0*/  STS [R7], RZ ;  /* 0x000000ff07007388 */ /* 0x0001e20000000800 */
[----:B------:R-:W-:-:S03]  /*03e0*/  IMAD R5, R0, 0x4, R5 ;  /* 0x0000000400057824 */ /* 0x000fc600078e0205 */
[----:B------:R1:W-:Y:S02]  /*03f0*/  STS [R4], RZ ;  /* 0x000000ff04007388 */ /* 0x0003e40000000800 */
[----:B------:R-:W-:Y:S02]  /*0400*/  ISETP.GE.U32.AND P0, PT, R5, 0x100, PT ;  /* 0x000001000500780c */ /* 0x000fe40003f06070 */
[----:B------:R1:W-:Y:S01]  /*0410*/  STS [R6], RZ ;  /* 0x000000ff06007388 */ /* 0x0003e20000000800 */
[----:B0-----:R-:W-:-:S03]  /*0420*/  IMAD R7, R0, 0x10, R7 ;  /* 0x0000001000077824 */ /* 0x001fc600078e0207 */
[----:B------:R1:W-:Y:S07]  /*0430*/  STS [R8], RZ ;  /* 0x000000ff08007388 */ /* 0x0003ee0000000800 */
[----:B------:R-:W-:Y:S05]  /*0440*/  @!P0 BRA `(.L_x_99) ;  /* 0xfffffffc00d48947 */ /* 0x000fea000383ffff */
.L_x_95:
[----:B------:R-:W-:Y:S05]  /*0450*/  BSYNC.RECONVERGENT B0 ;  /* 0x0000000000007941 */ /* 0x000fea0003800200 */
.L_x_94:
[----:B------:R-:W0:Y:S01]  /*0460*/  LDCU UR4, c[0x0][0x390] ;  /* 0x00007200ff0477ac */ /* 0x000e220008000800 */
[----:B------:R-:W2:Y:S01]  /*0470*/  LDCU.64 UR6, c[0x0][0x358] ;  /* 0x00006b00ff0677ac */ /* 0x000ea20008000a00 */
[----:B------:R-:W-:Y:S01]  /*0480*/  BAR.SYNC.DEFER_BLOCKING 0x0 ;  /* 0x0000000000007b1d */ /* 0x000fe20000010000 */
[----:B0-----:R-:W-:-:S13]  /*0490*/  ISETP.GE.AND P0, PT, R12, UR4, PT ;  /* 0x000000040c007c0c */ /* 0x001fda000bf06270 */
[----:B--2---:R-:W-:Y:S05]  /*04a0*/  @P0 BRA `(.L_x_100) ;  /* 0x0000000800580947 */ /* 0x004fea0003800000 */
[----:B------:R-:W1:Y:S02]  /*04b0*/  LDCU.64 UR4, c[0x0][0x380] ;  /* 0x00007000ff0477ac */ /* 0x000e640008000a00 */
[----:B-1----:R-:W-:-:S04]  /*04c0*/  IADD3 R4, P0, PT, R12, UR4, RZ ;  /* 0x000000040c047c10 */ /* 0x002fc8000ff1e0ff */
[----:B------:R-:W-:-:S05]  /*04d0*/  LEA.HI.X.SX32 R5, R12, UR5, 0x1, P0 ;  /* 0x000000050c057c11 */ /* 0x000fca00080f0eff */
[----:B------:R0:W5:Y:S01]  /*04e0*/  LDG.E.U8 R4, desc[UR6][R4.64] ;  /* 0x0000000604047981 */ /* 0x000162000c1e1100 */
[----:B------:R-:W-:-:S03]  /*04f0*/  UMOV UR4, 0xffffffff ;  /* 0xffffffff00047882 */ /* 0x000fc60000000000 */
[----:B------:R-:W-:Y:S05]  /*0500*/  BRA.DIV UR4, `(.L_x_101) ;  /* 0x0000000e04e07947 */ /* 0x000fea000b800000 */
[----:B-----5:R-:W1:Y:S04]  /*0510*/  SHFL.IDX PT, R11, R4, 0x1, 0x1f ;  /* 0x00201f00040b7f89 */ /* 0x020e6800000e0000 */
[----:B------:R-:W2:Y:S04]  /*0520*/  SHFL.IDX PT, R9, R4, RZ, 0x1f ;  /* 0x00001fff04097589 */ /* 0x000ea800000e0000 */
[----:B------:R-:W3:Y:S04]  /*0530*/  SHFL.IDX PT, R13, R4, 0x2, 0x1f ;  /* 0x00401f00040d7f89 */ /* 0x000ee800000e0000 */
[----:B------:R-:W4:Y:S04]  /*0540*/  SHFL.IDX PT, R15, R4, 0x3, 0x1f ;  /* 0x00601f00040f7f89 */ /* 0x000f2800000e0000 */
[----:B------:R-:W-:Y:S01]  /*0550*/  SHFL.IDX PT, R17, R4, 0x7, 0x1f ;  /* 0x00e01f0004117f89 */ /* 0x000fe200000e0000 */
[----:B-1----:R-:W-:-:S03]  /*0560*/  ISETP.NE.AND P1, PT, R11, R4, PT ;  /* 0x000000040b00720c */ /* 0x002fc60003f25270 */
[----:B------:R-:W1:Y:S01]  /*0570*/  SHFL.IDX PT, R11, R4, 0x4, 0x1f ;  /* 0x00801f00040b7f89 */ /* 0x000e6200000e0000 */
[-C--:B--2---:R-:W-:Y:S01]  /*0580*/  ISETP.NE.AND P0, PT, R9, R4.reuse, PT ;  /* 0x000000040900720c */ /* 0x084fe20003f05270 */
[----:B------:R-:W-:Y:S01]  /*0590*/  IMAD.MOV.U32 R9, RZ, RZ, 0x2 ;  /* 0x00000002ff097424 */ /* 0x000fe200078e00ff */
[----:B0-----:R-:W-:Y:S02]  /*05a0*/  SEL R5, RZ, 0x1, P1 ;  /* 0x00000001ff057807 */ /* 0x001fe40000800000 */
[----:B---3--:R-:W-:Y:S02]  /*05b0*/  ISETP.NE.AND P2, PT, R13, R4, PT ;  /* 0x000000040d00720c */ /* 0x008fe40003f45270 */
[----:B------:R-:W0:Y:S03]  /*05c0*/  SHFL.IDX PT, R13, R4, 0x5, 0x1f ;  /* 0x00a01f00040d7f89 */ /* 0x000e2600000e0000 */
[----:B------:R-:W-:-:S04]  /*05d0*/  @P1 IADD3 R9, PT, PT, RZ, 0x1, RZ ;  /* 0x00000001ff091810 */ /* 0x000fc80007ffe0ff */
[----:B------:R-:W-:Y:S01]  /*05e0*/  @P0 IMAD.MOV R9, RZ, RZ, R5 ;  /* 0x000000ffff090224 */ /* 0x000fe200078e0205 */
[-C--:B----4-:R-:W-:Y:S02]  /*05f0*/  ISETP.NE.AND P0, PT, R15, R4.reuse, PT ;  /* 0x000000040f00720c */ /* 0x090fe40003f05270 */
[----:B------:R-:W2:Y:S01]  /*0600*/  SHFL.IDX PT, R15, R4, 0x6, 0x1f ;  /* 0x00c01f00040f7f89 */ /* 0x000ea200000e0000 */
[----:B------:R-:W-:Y:S02]  /*0610*/  VIADD R10, R9, 0x1 ;  /* 0x00000001090a7836 */ /* 0x000fe40000000000 */
[----:B------:R-:W-:Y:S01]  /*0620*/  @P2 IMAD.MOV R10, RZ, RZ, R9 ;  /* 0x000000ffff0a2224 */ /* 0x000fe200078e0209 */
[----:B-1----:R-:W-:-:S04]  /*0630*/  ISETP.NE.AND P1, PT, R11, R4, PT ;  /* 0x000000040b00720c */ /* 0x002fc80003f25270 */
[----:B------:R-:W-:Y:S01]  /*0640*/  IADD3 R9, PT, PT, R10, 0x1, RZ ;  /* 0x000000010a097810 */ /* 0x000fe20007ffe0ff */
[----:B------:R-:W1:Y:S02]  /*0650*/  SHFL.IDX PT, R11, R4, 0x8, 0x1f ;  /* 0x01001f00040b7f89 */ /* 0x000e6400000e0000 */
[----:B------:R-:W-:Y:S01]  /*0660*/  @P0 IMAD.MOV R9, RZ, RZ, R10 ;  /* 0x000000ffff090224 */ /* 0x000fe200078e020a */
[----:B0-----:R-:W-:-:S03]  /*0670*/  ISETP.NE.AND P0, PT, R13, R4, PT ;  /* 0x000000040d00720c */ /* 0x001fc60003f05270 */
[----:B------:R-:W-:Y:S01]  /*0680*/  VIADD R10, R9, 0x1 ;  /* 0x00000001090a7836 */ /* 0x000fe20000000000 */
[----:B------:R-:W0:Y:S01]  /*0690*/  SHFL.IDX PT, R13, R4, 0x9, 0x1f ;  /* 0x01201f00040d7f89 */ /* 0x000e2200000e0000 */
[----:B------:R-:W-:Y:S01]  /*06a0*/  @P1 IMAD.MOV R10, RZ, RZ, R9 ;  /* 0x000000ffff0a1224 */ /* 0x000fe200078e0209 */
[----:B--2---:R-:W-:-:S04]  /*06b0*/  ISETP.NE.AND P1, PT, R15, R4, PT ;  /* 0x000000040f00720c */ /* 0x004fc80003f25270 */
[----:B------:R-:W-:-:S03]  /*06c0*/  IADD3 R9, PT, PT, R10, 0x1, RZ ;  /* 0x000000010a097810 */ /* 0x000fc60007ffe0ff */
[----:B------:R-:W-:Y:S01]  /*06d0*/  @P0 IMAD.MOV R9, RZ, RZ, R10 ;  /* 0x000000ffff090224 */ /* 0x000fe200078e020a */
[-C--:B------:R-:W-:Y:S01]  /*06e0*/  ISETP.NE.AND P0, PT, R17, R4.reuse, PT ;  /* 0x000000041100720c */ /* 0x080fe20003f05270 */
[----:B------:R-:W2:Y:S02]  /*06f0*/  SHFL.IDX PT, R15, R4, 0xa, 0x1f ;  /* 0x01401f00040f7f89 */ /* 0x000ea400000e0000 */
[----:B------:R-:W-:Y:S02]  /*0700*/  VIADD R10, R9, 0x1 ;  /* 0x00000001090a7836 */ /* 0x000fe40000000000 */
[----:B------:R-:W-:Y:S01]  /*0710*/  SHFL.IDX PT, R17, R4, 0xd, 0x1f ;  /* 0x01a01f0004117f89 */ /* 0x000fe200000e0000 */
[----:B------:R-:W-:Y:S01]  /*0720*/  @P1 IMAD.MOV R10, RZ, RZ, R9 ;  /* 0x000000ffff0a1224 */ /* 0x000fe200078e0209 */
[----:B-1----:R-:W-:Y:S02]  /*0730*/  ISETP.NE.AND P1, PT, R11, R4, PT ;  /* 0x000000040b00720c */ /* 0x002fe40003f25270 */
[----:B------:R-:W1:Y:S02]  /*0740*/  SHFL.IDX PT, R11, R4, 0xb, 0x1f ;  /* 0x01601f00040b7f89 */ /* 0x000e6400000e0000 */
[----:B------:R-:W-:-:S02]  /*0750*/  IADD3 R9, PT, PT, R10, 0x1, RZ ;  /* 0x000000010a097810 */ /* 0x000fc40007ffe0ff */
[----:B------:R-:W-:Y:S01]  /*0760*/  @P0 IMAD.MOV R9, RZ, RZ, R10 ;  /* 0x000000ffff090224 */ /* 0x000fe200078e020a */
[----:B0-----:R-:W-:Y:S02]  /*0770*/  ISETP.NE.AND P0, PT, R13, R4, PT ;  /* 0x000000040d00720c */ /* 0x001fe40003f05270 */
[----:B------:R-:W0:Y:S01]  /*0780*/  SHFL.IDX PT, R13, R4, 0xc, 0x1f ;  /* 0x01801f00040d7f89 */ /* 0x000e2200000e0000 */
[----:B------:R-:W-:-:S03]  /*0790*/  VIADD R10, R9, 0x1 ;  /* 0x00000001090a7836 */ /* 0x000fc60000000000 */
[----:B------:R-:W-:Y:S01]  /*07a0*/  @P1 IMAD.MOV R10, RZ, RZ, R9 ;  /* 0x000000ffff0a1224 */ /* 0x000fe200078e0209 */
[----:B--2---:R-:W-:Y:S02]  /*07b0*/  ISETP.NE.AND P1, PT, R15, R4, PT ;  /* 0x000000040f00720c */ /* 0x004fe40003f25270 */
[----:B------:R-:W2:Y:S02]  /*07c0*/  SHFL.IDX PT, R15, R4, 0xe, 0x1f ;  /* 0x01c01f00040f7f89 */ /* 0x000ea400000e0000 */
[----:B------:R-:W-:Y:S02]  /*07d0*/  IADD3 R9, PT, PT, R10, 0x1, RZ ;  /* 0x000000010a097810 */ /* 0x000fe40007ffe0ff */
[----:B------:R-:W-:-:S04]  /*07e0*/  @P0 IMAD.MOV R9, RZ, RZ, R10 ;  /* 0x000000ffff090224 */ /* 0x000fc800078e020a */
[----:B------:R-:W-:Y:S01]  /*07f0*/  VIADD R10, R9, 0x1 ;  /* 0x00000001090a7836 */ /* 0x000fe20000000000 */
[-C--:B-1----:R-:W-:Y:S02]  /*0800*/  ISETP.NE.AND P0, PT, R11, R4.reuse, PT ;  /* 0x000000040b00720c */ /* 0x082fe40003f05270 */
[----:B------:R-:W1:Y:S01]  /*0810*/  SHFL.IDX PT, R11, R4, 0xf, 0x1f ;  /* 0x01e01f00040b7f89 */ /* 0x000e6200000e0000 */
[----:B------:R-:W-:Y:S01]  /*0820*/  @P1 IMAD.MOV R10, RZ, RZ, R9 ;  /* 0x000000ffff0a1224 */ /* 0x000fe200078e0209 */
[----:B0-----:R-:W-:-:S04]  /*0830*/  ISETP.NE.AND P1, PT, R13, R4, PT ;  /* 0x000000040d00720c */ /* 0x001fc80003f25270 */
[----:B------:R-:W-:Y:S01]  /*0840*/  IADD3 R9, PT, PT, R10, 0x1, RZ ;  /* 0x000000010a097810 */ /* 0x000fe20007ffe0ff */
[----:B------:R-:W0:Y:S04]  /*0850*/  SHFL.IDX PT, R13, R4, 0x10, 0x1f ;  /* 0x02001f00040d7f89 */ /* 0x000e2800000e0000 */
[----:B------:R-:W-:Y:S01]  /*0860*/  @P0 IMAD.MOV R9, RZ, RZ, R10 ;  /* 0x000000ffff090224 */ /* 0x000fe200078e020a */
[-C--:B------:R-:W-:Y:S02]  /*0870*/  ISETP.NE.AND P0, PT, R17, R4.reuse, PT ;  /* 0x000000041100720c */ /* 0x080fe40003f05270 */
[----:B------:R-:W-:Y:S01]  /*0880*/  SHFL.IDX PT, R17, R4, 0x13, 0x1f ;  /* 0x02601f0004117f89 */ /* 0x000fe200000e0000 */
[----:B------:R-:W-:Y:S02]  /*0890*/  VIADD R10, R9, 0x1 ;  /* 0x00000001090a7836 */ /* 0x000fe40000000000 */
[----:B------:R-:W-:Y:S01]  /*08a0*/  @P1 IMAD.MOV R10, RZ, RZ, R9 ;  /* 0x000000ffff0a1224 */ /* 0x000fe200078e0209 */
[----:B--2---:R-:W-:-:S02]  /*08b0*/  ISETP.NE.AND P1, PT, R15, R4, PT ;  /* 0x000000040f00720c */ /* 0x004fc40003f25270 */
[----:B------:R-:W2:Y:S02]  /*08c0*/  SHFL.IDX PT, R15, R4, 0x11, 0x1f ;  /* 0x02201f00040f7f89 */ /* 0x000ea400000e0000 */
[----:B------:R-:W-:-:S03]  /*08d0*/  IADD3 R9, PT, PT, R10, 0x1, RZ ;  /* 0x000000010a097810 */ /* 0x000fc60007ffe0ff */
[----:B------:R-:W-:Y:S01]  /*08e0*/  @P0 IMAD.MOV R9, RZ, RZ, R10 ;  /* 0x000000ffff090224 */ /* 0x000fe200078e020a */
[-C--:B-1----:R-:W-:Y:S02]  /*08f0*/  ISETP.NE.AND P0, PT, R11, R4.reuse, PT ;  /* 0x000000040b00720c */ /* 0x082fe40003f05270 */
[----:B------:R-:W1:Y:S01]  /*0900*/  SHFL.IDX PT, R11, R4, 0x12, 0x1f ;  /* 0x02401f00040b7f89 */ /* 0x000e6200000e0000 */
[----:B------:R-:W-:Y:S02]  /*0910*/  VIADD R10, R9, 0x1 ;  /* 0x00000001090a7836 */ /* 0x000fe40000000000 */
[----:B------:R-:W-:Y:S01]  /*0920*/  @P1 IMAD.MOV R10, RZ, RZ, R9 ;  /* 0x000000ffff0a1224 */ /* 0x000fe200078e0209 */
[----:B0-----:R-:W-:Y:S02]  /*0930*/  ISETP.NE.AND P1, PT, R13, R4, PT ;  /* 0x000000040d00720c */ /* 0x001fe40003f25270 */
[----:B------:R-:W0:Y:S02]  /*0940*/  SHFL.IDX PT, R13, R4, 0x14, 0x1f ;  /* 0x02801f00040d7f89 */ /* 0x000e2400000e0000 */
[----:B------:R-:W-:-:S03]  /*0950*/  IADD3 R9, PT, PT, R10, 0x1, RZ ;  /* 0x000000010a097810 */ /* 0x000fc60007ffe0ff */
[----:B------:R-:W-:-:S04]  /*0960*/  @P0 IMAD.MOV R9, RZ, RZ, R10 ;  /* 0x000000ffff090224 */ /* 0x000fc800078e020a */
[----:B------:R-:W-:Y:S01]  /*0970*/  VIADD R10, R9, 0x1 ;  /* 0x00000001090a7836 */ /* 0x000fe20000000000 */
[-C--:B--2---:R-:W-:Y:S01]  /*0980*/  ISETP.NE.AND P0, PT, R15, R4.reuse, PT ;  /* 0x000000040f00720c */ /* 0x084fe20003f05270 */
[----:B------:R-:W-:Y:S01]  /*0990*/  @P1 IMAD.MOV R10, RZ, RZ, R9 ;  /* 0x000000ffff0a1224 */ /* 0x000fe200078e0209 */
[----:B------:R-:W2:Y:S04]  /*09a0*/  SHFL.IDX PT, R15, R4, 0x15, 0x1f ;  /* 0x02a01f00040f7f89 */ /* 0x000ea800000e0000 */
[----:B------:R-:W-:Y:S02]  /*09b0*/  IADD3 R9, PT, PT, R10, 0x1, RZ ;  /* 0x000000010a097810 */ /* 0x000fe40007ffe0ff */
[-C--:B-1----:R-:W-:Y:S02]  /*09c0*/  ISETP.NE.AND P1, PT, R11, R4.reuse, PT ;  /* 0x000000040b00720c */ /* 0x082fe40003f25270 */
[----:B------:R-:W1:Y:S03]  /*09d0*/  SHFL.IDX PT, R11, R4, 0x16, 0x1f ;  /* 0x02c01f00040b7f89 */ /* 0x000e6600000e0000 */
[----:B------:R-:W-:Y:S01]  /*09e0*/  @P0 IMAD.MOV R9, RZ, RZ, R10 ;  /* 0x000000ffff090224 */ /* 0x000fe200078e020a */
[----:B------:R-:W-:-:S02]  /*09f0*/  ISETP.NE.AND P0, PT, R17, R4, PT ;  /* 0x000000041100720c */ /* 0x000fc40003f05270 */
[----:B------:R-:W-:Y:S01]  /*0a00*/  SHFL.IDX PT, R17, R4, 0x19, 0x1f ;  /* 0x03201f0004117f89 */ /* 0x000fe200000e0000 */
[----:B------:R-:W-:-:S04]  /*0a10*/  VIADD R10, R9, 0x1 ;  /* 0x00000001090a7836 */ /* 0x000fc80000000000 */
[----:B------:R-:W-:Y:S01]  /*0a20*/  @P1 IMAD.MOV R10, RZ, RZ, R9 ;  /* 0x000000ffff0a1224 */ /* 0x000fe200078e0209 */
[-C--:B0-----:R-:W-:Y:S02]  /*0a30*/  ISETP.NE.AND P1, PT, R13, R4.reuse, PT ;  /* 0x000000040d00720c */ /* 0x081fe40003f25270 */
[----:B------:R-:W0:Y:S02]  /*0a40*/  SHFL.IDX PT, R13, R4, 0x17, 0x1f ;  /* 0x02e01f00040d7f89 */ /* 0x000e2400000e0000 */
[----:B------:R-:W-:Y:S01]  /*0a50*/  IADD3 R9, PT, PT, R10, 0x1, RZ ;  /* 0x000000010a097810 */ /* 0x000fe20007ffe0ff */
[----:B------:R-:W-:Y:S01]  /*0a60*/  @P0 IMAD.MOV R9, RZ, RZ, R10 ;  /* 0x000000ffff090224 */ /* 0x000fe200078e020a */
[----:B--2---:R-:W-:Y:S02]  /*0a70*/  ISETP.NE.AND P0, PT, R15, R4, PT ;  /* 0x000000040f00720c */ /* 0x004fe40003f05270 */
[----:B------:R-:W2:Y:S01]  /*0a80*/  SHFL.IDX PT, R15, R4, 0x18, 0x1f ;  /* 0x03001f00040f7f89 */ /* 0x000ea200000e0000 */
[----:B------:R-:W-:-:S04]  /*0a90*/  VIADD R10, R9, 0x1 ;  /* 0x00000001090a7836 */ /* 0x000fc80000000000 */
[----:B------:R-:W-:Y:S01]  /*0aa0*/  @P1 IMAD.MOV R10, RZ, RZ, R9 ;  /* 0x000000ffff0a1224 */ /* 0x000fe200078e0209 */
[----:B-1----:R-:W-:Y:S02]  /*0ab0*/  ISETP.NE.AND P1, PT, R11, R4, PT ;  /* 0x000000040b00720c */ /* 0x002fe40003f25270 */
[----:B------:R-:W1:Y:S02]  /*0ac0*/  SHFL.IDX PT, R11, R4, 0x1a, 0x1f ;  /* 0x03401f00040b7f89 */ /* 0x000e6400000e0000 */
[----:B------:R-:W-:Y:S01]  /*0ad0*/  IADD3 R9, PT, PT, R10, 0x1, RZ ;  /* 0x000000010a097810 */ /* 0x000fe20007ffe0ff */
[----:B------:R-:W-:-:S04]  /*0ae0*/  @P0 IMAD.MOV R9, RZ, RZ, R10 ;  /* 0x000000ffff090224 */ /* 0x000fc800078e020a */
[----:B------:R-:W-:Y:S01]  /*0af0*/  VIADD R10, R9, 0x1 ;  /* 0x00000001090a7836 */ /* 0x000fe20000000000 */
[----:B0-----:R-:W-:-:S03]  /*0b00*/  ISETP.NE.AND P0, PT, R13, R4, PT ;  /* 0x000000040d00720c */ /* 0x001fc60003f05270 */
[----:B------:R-:W-:Y:S01]  /*0b10*/  @P1 IMAD.MOV R10, RZ, RZ, R9 ;  /* 0x000000ffff0a1224 */ /* 0x000fe200078e0209 */
[----:B------:R-:W0:Y:S01]  /*0b20*/  SHFL.IDX PT, R13, R4, 0x1b, 0x1f ;  /* 0x03601f00040d7f89 */ /* 0x000e2200000e0000 */
[----:B--2---:R-:W-:-:S03]  /*0b30*/  ISETP.NE.AND P1, PT, R15, R4, PT ;  /* 0x000000040f00720c */ /* 0x004fc60003f25270 */
[----:B------:R-:W-:Y:S01]  /*0b40*/  IADD3 R9, PT, PT, R10, 0x1, RZ ;  /* 0x000000010a097810 */ /* 0x000fe20007ffe0ff */
[----:B------:R-:W2:Y:S04]  /*0b50*/  SHFL.IDX PT, R15, R4, 0x1c, 0x1f ;  /* 0x03801f00040f7f89 */ /* 0x000ea800000e0000 */
[----:B------:R-:W-:Y:S01]  /*0b60*/  @P0 IMAD.MOV R9, RZ, RZ, R10 ;  /* 0x000000ffff090224 */ /* 0x000fe200078e020a */
[----:B------:R-:W-:-:S03]  /*0b70*/  ISETP.NE.AND P0, PT, R17, R4, PT ;  /* 0x000000041100720c */ /* 0x000fc60003f05270 */
[----:B------:R-:W-:Y:S02]  /*0b80*/  VIADD R10, R9, 0x1 ;  /* 0x00000001090a7836 */ /* 0x000fe40000000000 */
[----:B------:R-:W-:Y:S01]  /*0b90*/  @P1 IMAD.MOV R10, RZ, RZ, R9 ;  /* 0x000000ffff0a1224 */ /* 0x000fe200078e0209 */
[----:B-1----:R-:W-:Y:S02]  /*0ba0*/  ISETP.NE.AND P1, PT, R11, R4, PT ;  /* 0x000000040b00720c */ /* 0x002fe40003f25270 */
[----:B------:R-:W1:Y:S02]  /*0bb0*/  SHFL.IDX PT, R11, R4, 0x1d, 0x1f ;  /* 0x03a01f00040b7f89 */ /* 0x000e6400000e0000 */
[----:B------:R-:W-:-:S03]  /*0bc0*/  IADD3 R9, PT, PT, R10, 0x1, RZ ;  /* 0x000000010a097810 */ /* 0x000fc60007ffe0ff */
[----:B------:R-:W-:Y:S01]  /*0bd0*/  @P0 IMAD.MOV R9, RZ, RZ, R10 ;  /* 0x000000ffff090224 */ /* 0x000fe200078e020a */
[-C--:B0-----:R-:W-:Y:S02]  /*0be0*/  ISETP.NE.AND P0, PT, R13, R4.reuse, PT ;  /* 0x000000040d00720c */ /* 0x081fe40003f05270 */
[----:B------:R-:W0:Y:S01]  /*0bf0*/  SHFL.IDX PT, R13, R4, 0x1e, 0x1f ;  /* 0x03c01f00040d7f89 */ /* 0x000e2200000e0000 */
[----:B------:R-:W-:Y:S02]  /*0c00*/  VIADD R8, R9, 0x1 ;  /* 0x0000000109087836 */ /* 0x000fe40000000000 */
[----:B------:R-:W-:Y:S01]  /*0c10*/  @P1 IMAD.MOV R8, RZ, RZ, R9 ;  /* 0x000000ffff081224 */ /* 0x000fe200078e0209 */
[----:B--2---:R-:W-:-:S04]  /*0c20*/  ISETP.NE.AND P1, PT, R15, R4, PT ;  /* 0x000000040f00720c */ /* 0x004fc80003f25270 */
[----:B------:R-:W-:-:S03]  /*0c30*/  IADD3 R9, PT, PT, R8, 0x1, RZ ;  /* 0x0000000108097810 */ /* 0x000fc60007ffe0ff */
[----:B------:R-:W-:-:S04]  /*0c40*/  @P0 IMAD.MOV R9, RZ, RZ, R8 ;  /* 0x000000ffff090224 */ /* 0x000fc800078e0208 */
[----:B------:R-:W-:Y:S01]  /*0c50*/  VIADD R10, R9, 0x1 ;  /* 0x00000001090a7836 */ /* 0x000fe20000000000 */
[-C--:B-1----:R-:W-:Y:S01]  /*0c60*/  ISETP.NE.AND P0, PT, R11, R4.reuse, PT ;  /* 0x000000040b00720c */ /* 0x082fe20003f05270 */
[----:B------:R-:W-:Y:S01]  /*0c70*/  @P1 IMAD.MOV R10, RZ, RZ, R9 ;  /* 0x000000ffff0a1224 */ /* 0x000fe200078e0209 */
[----:B------:R1:W2:Y:S04]  /*0c80*/  SHFL.IDX PT, R11, R4, 0x1f, 0x1f ;  /* 0x03e01f00040b7f89 */ /* 0x0002a800000e0000 */
[----:B------:R-:W-:Y:S02]  /*0c90*/  IADD3 R8, PT, PT, R10, 0x1, RZ ;  /* 0x000000010a087810 */ /* 0x000fe40007ffe0ff */
[----:B0-----:R-:W-:-:S05]  /*0ca0*/  ISETP.NE.AND P1, PT, R13, R4, PT ;  /* 0x000000040d00720c */ /* 0x001fca0003f25270 */
[----:B------:R-:W-:-:S04]  /*0cb0*/  @P0 IMAD.MOV R8, RZ, RZ, R10 ;  /* 0x000000ffff080224 */ /* 0x000fc800078e020a */
[----:B------:R-:W-:-:S04]  /*0cc0*/  VIADD R9, R8, 0x1 ;  /* 0x0000000108097836 */ /* 0x000fc80000000000 */
[----:B-1----:R-:W-:-:S07]  /*0cd0*/  @P1 IADD3 R9, PT, PT, R8, RZ, RZ ;  /* 0x000000ff08091210 */ /* 0x002fce0007ffe0ff */
.L_x_151:
[----:B------:R-:W-:Y:S01]  /*0ce0*/  ISETP.NE.AND P1, PT, R2, RZ, PT ;  /* 0x000000ff0200720c */ /* 0x000fe20003f25270 */
[----:B------:R-:W-:Y:S01]  /*0cf0*/  VIADD R10, R9, 0x1 ;  /* 0x00000001090a7836 */ /* 0x000fe20000000000 */
[----:B--2---:R-:W-:-:S13]  /*0d00*/  ISETP.NE.AND P0, PT, R11, R4, PT ;  /* 0x000000040b00720c */ /* 0x004fda0003f05270 */
[----:B------:R-:W-:Y:S01]  /*0d10*/  @P0 IMAD.MOV R10, RZ, RZ, R9 ;  /* 0x000000ffff0a0224 */ /* 0x000fe200078e0209 */
[----:B------:R-:W-:Y:S06]  /*0d20*/  @!P1 BRA `(.L_x_102) ;  /* 0x0000000000249947 */ /* 0x000fec0003800000 */
[----:B------:R-:W-:-:S07]  /*0d30*/  HFMA2 R7, -RZ, RZ, 0, 0 ;  /* 0x00000000ff077431 */ /* 0x000fce00000001ff */
.L_x_104:
[----:B------:R-:W-:-:S03]  /*0d40*/  UMOV UR4, 0xffffffff ;  /* 0xffffffff00047882 */ /* 0x000fc60000000000 */
[----:B------:R-:W-:Y:S05]  /*0d50*/  BRA.DIV UR4, `(.L_x_103) ;  /* 0x0000001604cc7947 */ /* 0x000fea000b800000 */
[----:B------:R0:W1:Y:S02]  /*0d60*/  SHFL.IDX PT, R8, R4, R7, 0x1f ;  /* 0x00001f0704087589 */ /* 0x00006400000e0000 */
.L_x_154:
[----:B-1----:R-:W-:-:S13]  /*0d70*/  ISETP.NE.AND P0, PT, R8, R4, PT ;  /* 0x000000040800720c */ /* 0x002fda0003f05270 */
[----:B------:R-:W-:Y:S05]  /*0d80*/  @!P0 BRA `(.L_x_100) ;  /* 0x0000000000208947 */ /* 0x000fea0003800000 */
[----:B0-----:R-:W-:-:S05]  /*0d90*/  VIADD R7, R7, 0x1 ;  /* 0x0000000107077836 */ /* 0x001fca0000000000 */
[----:B------:R-:W-:-:S13]  /*0da0*/  ISETP.NE.AND P0, PT, R7, R2, PT ;  /* 0x000000020700720c */ /* 0x000fda0003f05270 */
[----:B------:R-:W-:Y:S05]  /*0db0*/  @P0 BRA `(.L_x_104) ;  /* 0xfffffffc00e00947 */ /* 0x000fea000383ffff */
.L_x_102:
[----:B------:R-:W0:Y:S01]  /*0dc0*/  S2UR UR5, SR_CgaCtaId ;  /* 0x00000000000579c3 */ /* 0x000e220000008800 */
[----:B------:R-:W-:Y:S02]  /*0dd0*/  UMOV UR4, 0x400 ;  /* 0x0000040000047882 */ /* 0x000fe40000000000 */
[----:B0-----:R-:W-:-:S06]  /*0de0*/  ULEA UR4, UR5, UR4, 0x18 ;  /* 0x0000000405047291 */ /* 0x001fcc000f8ec0ff */
[----:B------:R-:W-:-:S05]  /*0df0*/  LEA R5, R4, UR4, 0x2 ;  /* 0x0000000404057c11 */ /* 0x000fca000f8e10ff */
[----:B------:R2:W-:Y:S02]  /*0e00*/  ATOMS.ADD RZ, [R5], R10 ;  /* 0x0000000a05ff738c */ /* 0x0005e40000000000 */
.L_x_100:
[----:B------:R-:W-:Y:S05]  /*0e10*/  WARPSYNC.ALL ;  /* 0x0000000000007948 */ /* 0x000fea0003800000 */
[----:B------:R-:W-:Y:S01]  /*0e20*/  BAR.SYNC.DEFER_BLOCKING 0x0 ;  /* 0x0000000000007b1d */ /* 0x000fe20000010000 */
[----:B------:R-:W-:-:S13]  /*0e30*/  ISETP.GT.U32.AND P0, PT, R3, 0xff, PT ;  /* 0x000000ff0300780c */ /* 0x000fda0003f04070 */
[----:B------:R-:W-:Y:S05]  /*0e40*/  @P0 EXIT ;  /* 0x000000000000094d */ /* 0x000fea0003800000 */
[----:B-1----:R-:W1:Y:S01]  /*0e50*/  I2F.U32.RP R8, R0 ;  /* 0x0000000000087306 */ /* 0x002e620000209000 */
[----:B------:R-:W-:Y:S01]  /*0e60*/  IMAD.IADD R2, R3, 0x1, R0 ;  /* 0x0000000103027824 */ /* 0x000fe200078e0200 */
[----:B------:R-:W-:Y:S01]  /*0e70*/  ISETP.NE.U32.AND P2, PT, R0, RZ, PT ;  /* 0x000000ff0000720c */ /* 0x000fe20003f45070 */
[----:B------:R-:W-:Y:S03]  /*0e80*/  BSSY.RECONVERGENT B0, `(.L_x_105) ;  /* 0x000002e000007945 */ /* 0x000fe60003800200 */
[C---:B------:R-:W-:Y:S02]  /*0e90*/  ISETP.GE.U32.AND P0, PT, R2.reuse, 0x100, PT ;  /* 0x000001000200780c */ /* 0x040fe40003f06070 */
[----:B0-----:R-:W-:Y:S02]  /*0ea0*/  VIMNMX.U32 R7, PT, PT, R2, 0x100, !PT ;  /* 0x0000010002077848 */ /* 0x001fe40007fe0000 */
[----:B------:R-:W-:-:S04]  /*0eb0*/  SEL R6, RZ, 0x1, P0 ;  /* 0x00000001ff067807 */ /* 0x000fc80000000000 */
[----:B------:R-:W-:Y:S01]  /*0ec0*/  IADD3 R7, PT, PT, R7, -R2, -R6 ;  /* 0x8000000207077210 */ /* 0x000fe20007ffe806 */
[----:B-1----:R-:W0:Y:S02]  /*0ed0*/  MUFU.RCP R8, R8 ;  /* 0x0000000800087308 */ /* 0x002e240000001000 */
[----:B0-----:R-:W-:-:S06]  /*0ee0*/  VIADD R4, R8, 0xffffffe ;  /* 0x0ffffffe08047836 */ /* 0x001fcc0000000000 */
[----:B--2---:R0:W1:Y:S02]  /*0ef0*/  F2I.FTZ.U32.TRUNC.NTZ R5, R4 ;  /* 0x0000000400057305 */ /* 0x004064000021f000 */
[----:B0-----:R-:W-:Y:S01]  /*0f00*/  IMAD.MOV.U32 R4, RZ, RZ, RZ ;  /* 0x000000ffff047224 */ /* 0x001fe200078e00ff */
[----:B-1----:R-:W-:-:S05]  /*0f10*/  IADD3 R9, PT, PT, RZ, -R5, RZ ;  /* 0x80000005ff097210 */ /* 0x002fca0007ffe0ff */
        /* <DEDUP_REMOVED lines=25> */
.L_x_109:
[----:B------:R-:W0:Y:S01]  /*10b0*/  LDS R9, [R7] ;  /* 0x0000000007097984 */ /* 0x000e220000000800 */
[----:B------:R-:W-:Y:S01]  /*10c0*/  VIADD R6, R6, 0x1 ;  /* 0x0000000106067836 */ /* 0x000fe20000000000 */
[----:B------:R-:W-:Y:S04]  /*10d0*/  BSSY.RECONVERGENT B1, `(.L_x_107) ;  /* 0x0000005000017945 */ /* 0x000fe80003800200 */
[----:B------:R-:W-:Y:S02]  /*10e0*/  ISETP.NE.AND P1, PT, R6, RZ, PT ;  /* 0x000000ff0600720c */ /* 0x000fe40003f25270 */
[----:B0-----:R-:W-:-:S13]  /*10f0*/  ISETP.GE.AND P0, PT, R9, 0x1, PT ;  /* 0x000000010900780c */ /* 0x001fda0003f06270 */
[----:B------:R-:W-:Y:S05]  /*1100*/  @!P0 BRA `(.L_x_108) ;  /* 0x0000000000048947 */ /* 0x000fea0003800000 */
[----:B------:R0:W-:Y:S02]  /*1110*/  REDG.E.ADD.STRONG.GPU desc[UR6][R4.64], R9 ;  /* 0x000000090400798e */ /* 0x0001e4000c12e106 */
.L_x_108:
[----:B------:R-:W-:Y:S05]  /*1120*/  BSYNC.RECONVERGENT B1 ;  /* 0x0000000000017941 */ /* 0x000fea0003800200 */
.L_x_107:
[C---:B------:R-:W-:Y:S02]  /*1130*/  IMAD R7, R0.reuse, 0x4, R7 ;  /* 0x0000000400077824 */ /* 0x040fe400078e0207 */
[----:B0-----:R-:W-:Y:S01]  /*1140*/  IMAD.WIDE.U32 R4, R0, 0x4, R4 ;  /* 0x0000000400047825 */ /* 0x001fe200078e0004 */
[----:B------:R-:W-:Y:S06]  /*1150*/  @P1 BRA `(.L_x_109) ;  /* 0xfffffffc00d41947 */ /* 0x000fec000383ffff */
.L_x_106:
[----:B------:R-:W-:Y:S05]  /*1160*/  BSYNC.RECONVERGENT B0 ;  /* 0x0000000000007941 */ /* 0x000fea0003800200 */
.L_x_105:
[----:B------:R-:W-:-:S13]  /*1170*/  ISETP.GE.U32.AND P0, PT, R8, 0x3, PT ;  /* 0x000000030800780c */ /* 0x000fda0003f06070 */
[----:B------:R-:W-:Y:S05]  /*1180*/  @!P0 EXIT ;  /* 0x000000000000894d */ /* 0x000fea0003800000 */
[----:B------:R-:W0:Y:S01]  /*1190*/  S2UR UR5, SR_CgaCtaId ;  /* 0x00000000000579c3 */ /* 0x000e220000008800 */
[----:B------:R-:W-:Y:S01]  /*11a0*/  UMOV UR4, 0x400 ;  /* 0x0000040000047882 */ /* 0x000fe20000000000 */
[C---:B------:R-:W-:Y:S01]  /*11b0*/  LEA R9, R0.reuse, R3, 0x1 ;  /* 0x0000000300097211 */ /* 0x040fe200078e08ff */
[----:B------:R-:W-:Y:S02]  /*11c0*/  IMAD R11, R0, 0x3, R3 ;  /* 0x00000003000b7824 */ /* 0x000fe400078e0203 */
[----:B------:R-:W-:-:S03]  /*11d0*/  IMAD.IADD R13, R3, 0x1, R0 ;  /* 0x00000001030d7824 */ /* 0x000fc600078e0200 */
[----:B------:R-:W1:Y:S01]  /*11e0*/  LDC.64 R4, c[0x0][0x388] ;  /* 0x0000e200ff047b82 */ /* 0x000e620000000a00 */
[----:B0-----:R-:W-:-:S06]  /*11f0*/  ULEA UR4, UR5, UR4, 0x18 ;  /* 0x0000000405047291 */ /* 0x001fcc000f8ec0ff */
[----:B------:R-:W-:-:S07]  /*1200*/  LEA R15, R3, UR4, 0x2 ;  /* 0x00000004030f7c11 */ /* 0x000fce000f8e10ff */
.L_x_118:
[----:B------:R-:W0:Y:S01]  /*1210*/  LDS R17, [R15] ;  /* 0x000000000f117984 */ /* 0x000e220000000800 */
[C-C-:B------:R-:W-:Y:S01]  /*1220*/  IMAD R2, R0.reuse, 0x4, R15.reuse ;  /* 0x0000000400027824 */ /* 0x140fe200078e020f */
[C---:B------:R-:W-:Y:S01]  /*1230*/  LEA R6, R0.reuse, R15, 0x3 ;  /* 0x0000000f00067211 */ /* 0x040fe200078e18ff */
[----:B------:R-:W-:Y:S01]  /*1240*/  IMAD R7, R0, 0xc, R15 ;  /* 0x0000000c00077824 */ /* 0x000fe200078e020f */
[----:B------:R-:W-:Y:S02]  /*1250*/  BSSY.RECONVERGENT B0, `(.L_x_110) ;  /* 0x000000b000007945 */ /* 0x000fe40003800200 */
        /* <DEDUP_REMOVED lines=10> */
.L_x_111:
[----:B------:R-:W-:Y:S05]  /*1300*/  BSYNC.RECONVERGENT B0 ;  /* 0x0000000000007941 */ /* 0x000fea0003800200 */
.L_x_110:
[----:B------:R-:W-:Y:S04]  /*1310*/  BSSY.RECONVERGENT B0, `(.L_x_112) ;  /* 0x0000004000007945 */ /* 0x000fe80003800200 */
[----:B------:R-:W-:Y:S05]  /*1320*/  @!P1 BRA `(.L_x_113) ;  /* 0x0000000000089947 */ /* 0x000fea0003800000 */
[----:B01----:R-:W-:-:S05]  /*1330*/  IMAD.WIDE.U32 R6, R13, 0x4, R4 ;  /* 0x000000040d067825 */ /* 0x003fca00078e0004 */
[----:B------:R2:W-:Y:S02]  /*1340*/  REDG.E.ADD.STRONG.GPU desc[UR6][R6.64], R19 ;  /* 0x000000130600798e */ /* 0x0005e4000c12e106 */
.L_x_113:
[----:B------:R-:W-:Y:S05]  /*1350*/  BSYNC.RECONVERGENT B0 ;  /* 0x0000000000007941 */ /* 0x000fea0003800200 */
.L_x_112:
[----:B------:R-:W-:Y:S04]  /*1360*/  BSSY.RECONVERGENT B0, `(.L_x_114) ;  /* 0x0000004000007945 */ /* 0x000fe80003800200 */
[----:B------:R-:W-:Y:S05]  /*1370*/  @!P2 BRA `(.L_x_115) ;  /* 0x000000000008a947 */ /* 0x000fea0003800000 */
[----:B012---:R-:W-:-:S05]  /*1380*/  IMAD.WIDE.U32 R6, R9, 0x4, R4 ;  /* 0x0000000409067825 */ /* 0x007fca00078e0004 */
[----:B------:R3:W-:Y:S02]  /*1390*/  REDG.E.ADD.STRONG.GPU desc[UR6][R6.64], R21 ;  /* 0x000000150600798e */ /* 0x0007e4000c12e106 */
.L_x_115:
[----:B------:R-:W-:Y:S05]  /*13a0*/  BSYNC.RECONVERGENT B0 ;  /* 0x0000000000007941 */ /* 0x000fea0003800200 */
.L_x_114:
[----:B------:R-:W-:Y:S01]  /*13b0*/  BSSY.RECONVERGENT B0, `(.L_x_116) ;  /* 0x0000005000007945 */ /* 0x000fe20003800200 */
[----:B0-23--:R-:W-:-:S03]  /*13c0*/  IADD3 R7, PT, PT, R0, R3, R0 ;  /* 0x0000000300077210 */ /* 0x00dfc60007ffe000 */
[----:B------:R-:W-:Y:S05]  /*13d0*/  @!P3 BRA `(.L_x_117) ;  /* 0x000000000008b947 */ /* 0x000fea0003800000 */
[----:B-1----:R-:W-:-:S05]  /*13e0*/  IMAD.WIDE.U32 R2, R11, 0x4, R4 ;  /* 0x000000040b027825 */ /* 0x002fca00078e0004 */
[----:B------:R0:W-:Y:S02]  /*13f0*/  REDG.E.ADD.STRONG.GPU desc[UR6][R2.64], R23 ;  /* 0x000000170200798e */ /* 0x0001e4000c12e106 */
.L_x_117:
[----:B------:R-:W-:Y:S05]  /*1400*/  BSYNC.RECONVERGENT B0 ;  /* 0x0000000000007941 */ /* 0x000fea0003800200 */
.L_x_116:
        /* <DEDUP_REMOVED lines=8> */
.L_x_101:
[----:B------:R-:W-:Y:S01]  /*1490*/  IMAD.MOV.U32 R7, RZ, RZ, RZ ;  /* 0x000000ffff077224 */ /* 0x000fe200078e00ff */
[----:B------:R-:W-:Y:S01]  /*14a0*/  MOV R6, 0x1f ;  /* 0x0000001f00067802 */ /* 0x000fe20000000f00 */
[----:B0-----:R-:W-:-:S07]  /*14b0*/  IMAD.MOV.U32 R5, RZ, RZ, -0x1 ;  /* 0xffffffffff057424 */ /* 0x001fce00078e00ff */
[----:B-----5:R-:W-:Y:S05]  /*14c0*/  WARPSYNC.COLLECTIVE R5, `(.L_x_119) ;  /* 0x0000000005087348 */ /* 0x020fea0003c00000 */
[----:B-----5:R0:W1:Y:S02]  /*14d0*/  SHFL.IDX P1, R8, R4, R7, R6 ;  /* 0x0000000704087389 */ /* 0x0200640000020006 */
[----:B01----:R-:W-:Y:S05]  /*14e0*/  ENDCOLLECTIVE ;  /* 0x000000000000791b */ /* 0x003fea0003800000 */
.L_x_119:
[----:B------:R-:W-:Y:S02]  /*14f0*/  HFMA2 R7, -RZ, RZ, 0, 5.9604644775390625e-08 ;  /* 0x00000001ff077431 */ /* 0x000fe400000001ff */
[----:B------:R-:W-:-:S07]  /*1500*/  IMAD.MOV.U32 R9, RZ, RZ, R8 ;  /* 0x000000ffff097224 */ /* 0x000fce00078e0008 */
[----:B------:R-:W-:Y:S05]  /*1510*/  WARPSYNC.COLLECTIVE R5, `(.L_x_120) ;  /* 0x0000000005087348 */ /* 0x000fea0003c00000 */
[----:B------:R0:W1:Y:S02]  /*1520*/  SHFL.IDX P1, R8, R4, R7, R6 ;  /* 0x0000000704087389 */ /* 0x0000640000020006 */
[----:B01----:R-:W-:Y:S05]  /*1530*/  ENDCOLLECTIVE ;  /* 0x000000000000791b */ /* 0x003fea0003800000 */
.L_x_120:
[----:B------:R-:W-:Y:S01]  /*1540*/  ISETP.NE.AND P0, PT, R9, R4, PT ;  /* 0x000000040900720c */ /* 0x000fe20003f05270 */
[----:B------:R-:W-:Y:S02]  /*1550*/  IMAD.MOV.U32 R9, RZ, RZ, 0x2 ;  /* 0x00000002ff097424 */ /* 0x000fe400078e00ff */
[----:B------:R-:W-:Y:S02]  /*1560*/  IMAD.MOV.U32 R7, RZ, RZ, 0x2 ;  /* 0x00000002ff077424 */ /* 0x000fe400078e00ff */
[----:B------:R-:W-:-:S08]  /*1570*/  IMAD.MOV.U32 R11, RZ, RZ, R8 ;  /* 0x000000ffff0b7224 */ /* 0x000fd000078e0008 */
[----:B------:R-:W-:Y:S05]  /*1580*/  WARPSYNC.COLLECTIVE R5, `(.L_x_121) ;  /* 0x0000000005087348 */ /* 0x000fea0003c00000 */
[----:B------:R0:W1:Y:S02]  /*1590*/  SHFL.IDX P1, R8, R4, R7, R6 ;  /* 0x0000000704087389 */ /* 0x0000640000020006 */
[----:B01----:R-:W-:Y:S05]  /*15a0*/  ENDCOLLECTIVE ;  /* 0x000000000000791b */ /* 0x003fea0003800000 */
.L_x_121:
[----:B------:R-:W-:Y:S01]  /*15b0*/  ISETP.NE.AND P3, PT, R11, R4, PT ;  /* 0x000000040b00720c */ /* 0x000fe20003f65270 */
[----:B------:R-:W-:-:S12]  /*15c0*/  IMAD.MOV.U32 R7, RZ, RZ, 0x3 ;  /* 0x00000003ff077424 */ /* 0x000fd800078e00ff */
[----:B------:R-:W-:Y:S02]  /*15d0*/  @P3 IADD3 R9, PT, PT, RZ, 0x1, RZ ;  /* 0x00000001ff093810 */ /* 0x000fe40007ffe0ff */
[----:B------:R-:W-:-:S07]  /*15e0*/  MOV R13, R8 ;  /* 0x00000008000d7202 */ /* 0x000fce0000000f00 */
[----:B------:R-:W-:Y:S05]  /*15f0*/  WARPSYNC.COLLECTIVE R5, `(.L_x_122) ;  /* 0x0000000005087348 */ /* 0x000fea0003c00000 */
[----:B------:R0:W1:Y:S02]  /*1600*/  SHFL.IDX P1, R8, R4, R7, R6 ;  /* 0x0000000704087389 */ /* 0x0000640000020006 */
[----:B01----:R-:W-:Y:S05]  /*1610*/  ENDCOLLECTIVE ;  /* 0x000000000000791b */ /* 0x003fea0003800000 */
.L_x_122:
[----:B------:R-:W-:Y:S01]  /*1620*/  ISETP.NE.AND P2, PT, R13, R4, PT ;  /* 0x000000040d00720c */ /* 0x000fe20003f45270 */
[----:B------:R-:W-:Y:S02]  /*1630*/  HFMA2 R7, -RZ, RZ, 0, 2.384185791015625e-07 ;  /* 0x00000004ff077431 */ /* 0x000fe400000001ff */
[----:B------:R-:W-:-:S10]  /*1640*/  IMAD.MOV.U32 R15, RZ, RZ, R8 ;  /* 0x000000ffff0f7224 */ /* 0x000fd400078e0008 */
[----:B------:R-:W-:Y:S05]  /*1650*/  WARPSYNC.COLLECTIVE R5, `(.L_x_123) ;  /* 0x0000000005087348 */ /* 0x000fea0003c00000 */
[----:B------:R0:W1:Y:S02]  /*1660*/  SHFL.IDX P1, R8, R4, R7, R6 ;  /* 0x0000000704087389 */ /* 0x0000640000020006 */
[----:B01----:R-:W-:Y:S05]  /*1670*/  ENDCOLLECTIVE ;  /* 0x000000000000791b */ /* 0x003fea0003800000 */
.L_x_123:
[----:B------:R-:W-:Y:S02]  /*1680*/  IMAD.MOV.U32 R7, RZ, RZ, 0x5 ;  /* 0x00000005ff077424 */ /* 0x000fe400078e00ff */
[----:B------:R-:W-:-:S07]  /*1690*/  IMAD.MOV.U32 R11, RZ, RZ, R8 ;  /* 0x000000ffff0b7224 */ /* 0x000fce00078e0008 */
[----:B------:R-:W-:Y:S05]  /*16a0*/  WARPSYNC.COLLECTIVE R5, `(.L_x_124) ;  /* 0x0000000005087348 */ /* 0x000fea0003c00000 */
[----:B------:R0:W1:Y:S02]  /*16b0*/  SHFL.IDX P1, R8, R4, R7, R6 ;  /* 0x0000000704087389 */ /* 0x0000640000020006 */
[----:B01----:R-:W-:Y:S05]  /*16c0*/  ENDCOLLECTIVE ;  /* 0x000000000000791b */ /* 0x003fea0003800000 */
.L_x_124:
[----:B------:R-:W-:Y:S02]  /*16d0*/  IMAD.MOV.U32 R7, RZ, RZ, 0x6 ;  /* 0x00000006ff077424 */ /* 0x000fe400078e00ff */
[----:B------:R-:W-:Y:S01]  /*16e0*/  IMAD.MOV.U32 R13, RZ, RZ, R8 ;  /* 0x000000ffff0d7224 */ /* 0x000fe200078e0008 */
[----:B------:R-:W-:-:S04]  /*16f0*/  SEL R8, RZ, 0x1, P3 ;  /* 0x00000001ff087807 */ /* 0x000fc80001800000 */
[----:B------:R-:W-:-:S07]  /*1700*/  @P0 IADD3 R9, PT, PT, R8, RZ, RZ ;  /* 0x000000ff08090210 */ /* 0x000fce0007ffe0ff */
[----:B------:R-:W-:Y:S05]  /*1710*/  WARPSYNC.COLLECTIVE R5, `(.L_x_125) ;  /* 0x0000000005087348 */ /* 0x000fea0003c00000 */
[----:B------:R0:W1:Y:S02]  /*1720*/  SHFL.IDX P1, R8, R4, R7, R6 ;  /* 0x0000000704087389 */ /* 0x0000640000020006 */
[----:B01----:R-:W-:Y:S05]  /*1730*/  ENDCOLLECTIVE ;  /* 0x000000000000791b */ /* 0x003fea0003800000 */
.L_x_125:
[-C--:B------:R-:W-:Y:S02]  /*1740*/  ISETP.NE.AND P0, PT, R15, R4.reuse, PT ;  /* 0x000000040f00720c */ /* 0x080fe40003f05270 */
[----:B------:R-:W-:Y:S01]  /*1750*/  IADD3 R10, PT, PT, R9, 0x1, RZ ;  /* 0x00000001090a7810 */ /* 0x000fe20007ffe0ff */
[----:B------:R-:W-:Y:S01]  /*1760*/  @P2 IMAD.MOV R10, RZ, RZ, R9 ;  /* 0x000000ffff0a2224 */ /* 0x000fe200078e0209 */
[----:B------:R-:W-:-:S03]  /*1770*/  ISETP.NE.AND P2, PT, R11, R4, PT ;  /* 0x000000040b00720c */ /* 0x000fc60003f45270 */
[----:B------:R-:W-:Y:S02]  /*1780*/  VIADD R9, R10, 0x1 ;  /* 0x000000010a097836 */ /* 0x000fe40000000000 */
[----:B------:R-:W-:-:S04]  /*1790*/  IMAD.MOV.U32 R7, RZ, RZ, 0x7 ;  /* 0x00000007ff077424 */ /* 0x000fc800078e00ff */
[----:B------:R-:W-:Y:S01]  /*17a0*/  @P0 IMAD.MOV R9, RZ, RZ, R10 ;  /* 0x000000ffff090224 */ /* 0x000fe200078e020a */
[----:B------:R-:W-:-:S03]  /*17b0*/  ISETP.NE.AND P0, PT, R13, R4, PT ;  /* 0x000000040d00720c */ /* 0x000fc60003f05270 */
[C---:B------:R-:W-:Y:S01]  /*17c0*/  VIADD R10, R9.reuse, 0x1 ;  /* 0x00000001090a7836 */ /* 0x040fe20000000000 */
[----:B------:R-:W-:Y:S01]  /*17d0*/  @P2 IADD3 R10, PT, PT, R9, RZ, RZ ;  /* 0x000000ff090a2210 */ /* 0x000fe20007ffe0ff */
[----:B------:R-:W-:-:S03]  /*17e0*/  IMAD.MOV.U32 R15, RZ, RZ, R8 ;  /* 0x000000ffff0f7224 */ /* 0x000fc600078e0008 */
[----:B------:R-:W-:-:S07]  /*17f0*/  IADD3 R9, PT, PT, R10, 0x1, RZ ;  /* 0x000000010a097810 */ /* 0x000fce0007ffe0ff */
[----:B------:R-:W-:Y:S05]  /*1800*/  WARPSYNC.COLLECTIVE R5, `(.L_x_126) ;  /* 0x0000000005087348 */ /* 0x000fea0003c00000 */
[----:B------:R0:W1:Y:S02]  /*1810*/  SHFL.IDX P1, R8, R4, R7, R6 ;  /* 0x0000000704087389 */ /* 0x0000640000020006 */
[----:B01----:R-:W-:Y:S05]  /*1820*/  ENDCOLLECTIVE ;  /* 0x000000000000791b */ /* 0x003fea0003800000 */
.L_x_126:
[----:B------:R-:W-:Y:S01]  /*1830*/  ISETP.NE.AND P2, PT, R15, R4, PT ;  /* 0x000000040f00720c */ /* 0x000fe20003f45270 */
[----:B------:R-:W-:-:S04]  /*1840*/  @P0 IMAD.MOV R9, RZ, RZ, R10 ;  /* 0x000000ffff090224 */ /* 0x000fc800078e020a */
[----:B------:R-:W-:Y:S02]  /*1850*/  VIADD R10, R9, 0x1 ;  /* 0x00000001090a7836 */ /* 0x000fe40000000000 */
[----:B------:R-:W-:-:S06]  /*1860*/  HFMA2 R7, -RZ, RZ, 0, 4.76837158203125e-07 ;  /* 0x00000008ff077431 */ /* 0x000fcc00000001ff */
[----:B------:R-:W-:-:S04]  /*1870*/  @P2 IMAD.MOV R10, RZ, RZ, R9 ;  /* 0x000000ffff0a2224 */ /* 0x000fc800078e0209 */
[----:B------:R-:W-:Y:S01]  /*1880*/  VIADD R9, R10, 0x1 ;  /* 0x000000010a097836 */ /* 0x000fe20000000000 */
[----:B------:R-:W-:-:S07]  /*1890*/  MOV R17, R8 ;  /* 0x0000000800117202 */ /* 0x000fce0000000f00 */
[----:B------:R-:W-:Y:S05]  /*18a0*/  WARPSYNC.COLLECTIVE R5, `(.L_x_127) ;  /* 0x0000000005087348 */ /* 0x000fea0003c00000 */
[----:B------:R0:W1:Y:S02]  /*18b0*/  SHFL.IDX P1, R8, R4, R7, R6 ;  /* 0x0000000704087389 */ /* 0x0000640000020006 */
[----:B01----:R-:W-:Y:S05]  /*18c0*/  ENDCOLLECTIVE ;  /* 0x000000000000791b */ /* 0x003fea0003800000 */
.L_x_127:
[----:B------:R-:W-:Y:S01]  /*18d0*/  ISETP.NE.AND P0, PT, R17, R4, PT ;  /* 0x000000041100720c */ /* 0x000fe20003f05270 */
[----:B------:R-:W-:-:S12]  /*18e0*/  IMAD.MOV.U32 R7, RZ, RZ, 0x9 ;  /* 0x00000009ff077424 */ /* 0x000fd800078e00ff */
[----:B------:R-:W-:-:S04]  /*18f0*/  @P0 IADD3 R9, PT, PT, R10, RZ, RZ ;  /* 0x000000ff0a090210 */ /* 0x000fc80007ffe0ff */
[----:B------:R-:W-:Y:S01]  /*1900*/  IADD3 R10, PT, PT, R9, 0x1, RZ ;  /* 0x00000001090a7810 */ /* 0x000fe20007ffe0ff */
[----:B------:R-:W-:-:S07]  /*1910*/  IMAD.MOV.U32 R11, RZ, RZ, R8 ;  /* 0x000000ffff0b7224 */ /* 0x000fce00078e0008 */
[----:B------:R-:W-:Y:S05]  /*1920*/  WARPSYNC.COLLECTIVE R5, `(.L_x_128) ;  /* 0x0000000005087348 */ /* 0x000fea0003c00000 */
[----:B------:R0:W1:Y:S02]  /*1930*/  SHFL.IDX P1, R8, R4, R7, R6 ;  /* 0x0000000704087389 */ /* 0x0000640000020006 */
[----:B01----:R-:W-:Y:S05]  /*1940*/  ENDCOLLECTIVE ;  /* 0x000000000000791b */ /* 0x003fea0003800000 */
.L_x_128:
[----:B------:R-:W-:Y:S01]  /*1950*/  ISETP.NE.AND P2, PT, R11, R4, PT ;  /* 0x000000040b00720c */ /* 0x000fe20003f45270 */
[----:B------:R-:W-:-:S12]  /*1960*/  IMAD.MOV.U32 R7, RZ, RZ, 0xa ;  /* 0x0000000aff077424 */ /* 0x000fd800078e00ff */
[----:B------:R-:W-:-:S04]  /*1970*/  @P2 IMAD.MOV R10, RZ, RZ, R9 ;  /* 0x000000ffff0a2224 */ /* 0x000fc800078e0209 */
[----:B------:R-:W-:Y:S02]  /*1980*/  VIADD R9, R10, 0x1 ;  /* 0x000000010a097836 */ /* 0x000fe40000000000 */
[----:B------:R-:W-:-:S07]  /*1990*/  IMAD.MOV.U32 R13, RZ, RZ, R8 ;  /* 0x000000ffff0d7224 */ /* 0x000fce00078e0008 */
[----:B------:R-:W-:Y:S05]  /*19a0*/  WARPSYNC.COLLECTIVE R5, `(.L_x_129) ;  /* 0x0000000005087348 */ /* 0x000fea0003c00000 */
[----:B------:R0:W1:Y:S02]  /*19b0*/  SHFL.IDX P1, R8, R4, R7, R6 ;  /* 0x0000000704087389 */ /* 0x0000640000020006 */
[----:B01----:R-:W-:Y:S05]  /*19c0*/  ENDCOLLECTIVE ;  /* 0x000000000000791b */ /* 0x003fea0003800000 */
.L_x_129:
[----:B------:R-:W-:Y:S01]  /*19d0*/  ISETP.NE.AND P0, PT, R13, R4, PT ;  /* 0x000000040d00720c */ /* 0x000fe20003f05270 */
[----:B------:R-:W-:-:S12]  /*19e0*/  HFMA2 R7, -RZ, RZ, 0, 6.55651092529296875e-07 ;  /* 0x0000000bff077431 */ /* 0x000fd800000001ff */
[----:B------:R-:W-:-:S04]  /*19f0*/  @P0 IMAD.MOV R9, RZ, RZ, R10 ;  /* 0x000000ffff090224 */ /* 0x000fc800078e020a */
[----:B------:R-:W-:Y:S01]  /*1a00*/  VIADD R10, R9, 0x1 ;  /* 0x00000001090a7836 */ /* 0x000fe20000000000 */
[----:B------:R-:W-:-:S07]  /*1a10*/  MOV R15, R8 ;  /* 0x00000008000f7202 */ /* 0x000fce0000000f00 */
[----:B------:R-:W-:Y:S05]  /*1a20*/  WARPSYNC.COLLECTIVE R5, `(.L_x_130) ;  /* 0x0000000005087348 */ /* 0x000fea0003c00000 */
[----:B------:R0:W1:Y:S02]  /*1a30*/  SHFL.IDX P1, R8, R4, R7, R6 ;  /* 0x0000000704087389 */ /* 0x0000640000020006 */
[----:B01----:R-:W-:Y:S05]  /*1a40*/  ENDCOLLECTIVE ;  /* 0x000000000000791b */ /* 0x003fea0003800000 */
.L_x_130:
        /* <DEDUP_REMOVED lines=8> */
.L_x_131:
        /* <DEDUP_REMOVED lines=8> */
.L_x_132:
[----:B------:R-:W-:Y:S01]  /*1b50*/  ISETP.NE.AND P2, PT, R13, R4, PT ;  /* 0x000000040d00720c */ /* 0x000fe20003f45270 */
[----:B------:R-:W-:-:S12]  /*1b60*/  HFMA2 R7, -RZ, RZ, 0, 8.3446502685546875e-07 ;  /* 0x0000000eff077431 */ /* 0x000fd800000001ff */
[----:B------:R-:W-:-:S04]  /*1b70*/  @P2 IMAD.MOV R10, RZ, RZ, R9 ;  /* 0x000000ffff0a2224 */ /* 0x000fc800078e0209 */
[----:B------:R-:W-:Y:S01]  /*1b80*/  VIADD R9, R10, 0x1 ;  /* 0x000000010a097836 */ /* 0x000fe20000000000 */
[----:B------:R-:W-:-:S07]  /*1b90*/  MOV R17, R8 ;  /* 0x0000000800117202 */ /* 0x000fce0000000f00 */
[----:B------:R-:W-:Y:S05]  /*1ba0*/  WARPSYNC.COLLECTIVE R5, `(.L_x_133) ;  /* 0x0000000005087348 */ /* 0x000fea0003c00000 */
[----:B------:R0:W1:Y:S02]  /*1bb0*/  SHFL.IDX P1, R8, R4, R7, R6 ;  /* 0x0000000704087389 */ /* 0x0000640000020006 */
[----:B01----:R-:W-:Y:S05]  /*1bc0*/  ENDCOLLECTIVE ;  /* 0x000000000000791b */ /* 0x003fea0003800000 */
.L_x_133:
        /* <DEDUP_REMOVED lines=8> */
.L_x_134:
        /* <DEDUP_REMOVED lines=8> */
.L_x_135:
[----:B------:R-:W-:Y:S01]  /*1cd0*/  ISETP.NE.AND P0, PT, R11, R4, PT ;  /* 0x000000040b00720c */ /* 0x000fe20003f05270 */
[----:B------:R-:W-:-:S12]  /*1ce0*/  HFMA2 R7, -RZ, RZ, 0, 1.013278961181640625e-06 ;  /* 0x00000011ff077431 */ /* 0x000fd800000001ff */
[----:B------:R-:W-:-:S04]  /*1cf0*/  @P0 IMAD.MOV R9, RZ, RZ, R10 ;  /* 0x000000ffff090224 */ /* 0x000fc800078e020a */
[----:B------:R-:W-:Y:S01]  /*1d00*/  VIADD R10, R9, 0x1 ;  /* 0x00000001090a7836 */ /* 0x000fe20000000000 */
[----:B------:R-:W-:-:S07]  /*1d10*/  MOV R13, R8 ;  /* 0x00000008000d7202 */ /* 0x000fce0000000f00 */
[----:B------:R-:W-:Y:S05]  /*1d20*/  WARPSYNC.COLLECTIVE R5, `(.L_x_136) ;  /* 0x0000000005087348 */ /* 0x000fea0003c00000 */
[----:B------:R0:W1:Y:S02]  /*1d30*/  SHFL.IDX P1, R8, R4, R7, R6 ;  /* 0x0000000704087389 */ /* 0x0000640000020006 */
[----:B01----:R-:W-:Y:S05]  /*1d40*/  ENDCOLLECTIVE ;  /* 0x000000000000791b */ /* 0x003fea0003800000 */
.L_x_136:
        /* <DEDUP_REMOVED lines=8> */
.L_x_137:
        /* <DEDUP_REMOVED lines=8> */
.L_x_138:
[----:B------:R-:W-:Y:S01]  /*1e50*/  ISETP.NE.AND P2, PT, R11, R4, PT ;  /* 0x000000040b00720c */ /* 0x000fe20003f45270 */
[----:B------:R-:W-:-:S12]  /*1e60*/  HFMA2 R7, -RZ, RZ, 0, 1.1920928955078125e-06 ;  /* 0x00000014ff077431 */ /* 0x000fd800000001ff */
[----:B------:R-:W-:-:S04]  /*1e70*/  @P2 IMAD.MOV R10, RZ, RZ, R9 ;  /* 0x000000ffff0a2224 */ /* 0x000fc800078e0209 */
[----:B------:R-:W-:Y:S01]  /*1e80*/  VIADD R9, R10, 0x1 ;  /* 0x000000010a097836 */ /* 0x000fe20000000000 */
[----:B------:R-:W-:-:S07]  /*1e90*/  MOV R17, R8 ;  /* 0x0000000800117202 */ /* 0x000fce0000000f00 */
[----:B------:R-:W-:Y:S05]  /*1ea0*/  WARPSYNC.COLLECTIVE R5, `(.L_x_139) ;  /* 0x0000000005087348 */ /* 0x000fea0003c00000 */
[----:B------:R0:W1:Y:S02]  /*1eb0*/  SHFL.IDX P1, R8, R4, R7, R6 ;  /* 0x0000000704087389 */ /* 0x0000640000020006 */
[----:B01----:R-:W-:Y:S05]  /*1ec0*/  ENDCOLLECTIVE ;  /* 0x000000000000791b */ /* 0x003fea0003800000 */
.L_x_139:
        /* <DEDUP_REMOVED lines=8> */
.L_x_140:
        /* <DEDUP_REMOVED lines=8> */
.L_x_141:
[----:B------:R-:W-:Y:S01]  /*1fd0*/  ISETP.NE.AND P0, PT, R15, R4, PT ;  /* 0x000000040f00720c */ /* 0x000fe20003f05270 */
[----:B------:R-:W-:-:S12]  /*1fe0*/  HFMA2 R7, -RZ, RZ, 0, 1.370906829833984375e-06 ;  /* 0x00000017ff077431 */ /* 0x000fd800000001ff */
[----:B------:R-:W-:-:S04]  /*1ff0*/  @P0 IMAD.MOV R9, RZ, RZ, R10 ;  /* 0x000000ffff090224 */ /* 0x000fc800078e020a */
[----:B------:R-:W-:Y:S01]  /*2000*/  VIADD R10, R9, 0x1 ;  /* 0x00000001090a7836 */ /* 0x000fe20000000000 */
[----:B------:R-:W-:-:S07]  /*2010*/  MOV R11, R8 ;  /* 0x00000008000b7202 */ /* 0x000fce0000000f00 */
[----:B------:R-:W-:Y:S05]  /*2020*/  WARPSYNC.COLLECTIVE R5, `(.L_x_142) ;  /* 0x0000000005087348 */ /* 0x000fea0003c00000 */
[----:B------:R0:W1:Y:S02]  /*2030*/  SHFL.IDX P1, R8, R4, R7, R6 ;  /* 0x0000000704087389 */ /* 0x0000640000020006 */
[----:B01----:R-:W-:Y:S05]  /*2040*/  ENDCOLLECTIVE ;  /* 0x000000000000791b */ /* 0x003fea0003800000 */
.L_x_142:
        /* <DEDUP_REMOVED lines=8> */
.L_x_143:
        /* <DEDUP_REMOVED lines=8> */
.L_x_144:
[----:B------:R-:W-:Y:S01]  /*2150*/  ISETP.NE.AND P2, PT, R15, R4, PT ;  /* 0x000000040f00720c */ /* 0x000fe20003f45270 */
[----:B------:R-:W-:-:S12]  /*2160*/  HFMA2 R7, -RZ, RZ, 0, 1.54972076416015625e-06 ;  /* 0x0000001aff077431 */ /* 0x000fd800000001ff */
[----:B------:R-:W-:-:S04]  /*2170*/  @P2 IMAD.MOV R10, RZ, RZ, R9 ;  /* 0x000000ffff0a2224 */ /* 0x000fc800078e0209 */
[----:B------:R-:W-:Y:S01]  /*2180*/  VIADD R9, R10, 0x1 ;  /* 0x000000010a097836 */ /* 0x000fe20000000000 */
[----:B------:R-:W-:-:S07]  /*2190*/  MOV R17, R8 ;  /* 0x0000000800117202 */ /* 0x000fce0000000f00 */
[----:B------:R-:W-:Y:S05]  /*21a0*/  WARPSYNC.COLLECTIVE R5, `(.L_x_145) ;  /* 0x0000000005087348 */ /* 0x000fea0003c00000 */
[----:B------:R0:W1:Y:S02]  /*21b0*/  SHFL.IDX P1, R8, R4, R7, R6 ;  /* 0x0000000704087389 */ /* 0x0000640000020006 */
[----:B01----:R-:W-:Y:S05]  /*21c0*/  ENDCOLLECTIVE ;  /* 0x000000000000791b */ /* 0x003fea0003800000 */
.L_x_145:
[----:B------:R-:W-:Y:S01]  /*21d0*/  ISETP.NE.AND P0, PT, R17, R4, PT ;  /* 0x000000041100720c */ /* 0x000fe20003f05270 */
[----:B------:R-:W-:-:S12]  /*21e0*/  IMAD.MOV.U32 R7, RZ, RZ, 0x1b ;  /* 0x0000001bff077424 */ /* 0x000fd800078e00ff */
[----:B------:R-:W-:Y:S01]  /*21f0*/  @P0 IADD3 R9, PT, PT, R10, RZ, RZ ;  /* 0x000000ff0a090210 */ /* 0x000fe20007ffe0ff */
[----:B------:R-:W-:-:S07]  /*2200*/  IMAD.MOV.U32 R11, RZ, RZ, R8 ;  /* 0x000000ffff0b7224 */ /* 0x000fce00078e0008 */
[----:B------:R-:W-:Y:S05]  /*2210*/  WARPSYNC.COLLECTIVE R5, `(.L_x_146) ;  /* 0x0000000005087348 */ /* 0x000fea0003c00000 */
[----:B------:R0:W1:Y:S02]  /*2220*/  SHFL.IDX P1, R8, R4, R7, R6 ;  /* 0x0000000704087389 */ /* 0x0000640000020006 */
[----:B01----:R-:W-:Y:S05]  /*2230*/  ENDCOLLECTIVE ;  /* 0x000000000000791b */ /* 0x003fea0003800000 */
.L_x_146:
[----:B------:R-:W-:Y:S01]  /*2240*/  ISETP.NE.AND P2, PT, R11, R4, PT ;  /* 0x000000040b00720c */ /* 0x000fe20003f45270 */
[----:B------:R-:W-:Y:S02]  /*2250*/  IMAD.MOV.U32 R7, RZ, RZ, 0x1c ;  /* 0x0000001cff077424 */ /* 0x000fe400078e00ff */
[----:B------:R-:W-:-:S10]  /*2260*/  IMAD.MOV.U32 R13, RZ, RZ, R8 ;  /* 0x000000ffff0d7224 */ /* 0x000fd400078e0008 */
[----:B------:R-:W-:Y:S05]  /*2270*/  WARPSYNC.COLLECTIVE R5, `(.L_x_147) ;  /* 0x0000000005087348 */ /* 0x000fea0003c00000 */
[----:B------:R0:W1:Y:S02]  /*2280*/  SHFL.IDX P1, R8, R4, R7, R6 ;  /* 0x0000000704087389 */ /* 0x0000640000020006 */
[----:B01----:R-:W-:Y:S05]  /*2290*/  ENDCOLLECTIVE ;  /* 0x000000000000791b */ /* 0x003fea0003800000 */
.L_x_147:
[----:B------:R-:W-:Y:S01]  /*22a0*/  ISETP.NE.AND P0, PT, R13, R4, PT ;  /* 0x000000040d00720c */ /* 0x000fe20003f05270 */
[----:B------:R-:W-:Y:S01]  /*22b0*/  HFMA2 R7, -RZ, RZ, 0, 1.728534698486328125e-06 ;  /* 0x0000001dff077431 */ /* 0x000fe200000001ff */
[----:B------:R-:W-:-:S11]  /*22c0*/  MOV R15, R8 ;  /* 0x00000008000f7202 */ /* 0x000fd60000000f00 */
[----:B------:R-:W-:Y:S05]  /*22d0*/  WARPSYNC.COLLECTIVE R5, `(.L_x_148) ;  /* 0x0000000005087348 */ /* 0x000fea0003c00000 */
[----:B------:R0:W1:Y:S02]  /*22e0*/  SHFL.IDX P1, R8, R4, R7, R6 ;  /* 0x0000000704087389 */ /* 0x0000640000020006 */
[----:B01----:R-:W-:Y:S05]  /*22f0*/  ENDCOLLECTIVE ;  /* 0x000000000000791b */ /* 0x003fea0003800000 */
.L_x_148:
[----:B------:R-:W-:Y:S02]  /*2300*/  IMAD.MOV.U32 R7, RZ, RZ, 0x1e ;  /* 0x0000001eff077424 */ /* 0x000fe400078e00ff */
[----:B------:R-:W-:-:S07]  /*2310*/  IMAD.MOV.U32 R11, RZ, RZ, R8 ;  /* 0x000000ffff0b7224 */ /* 0x000fce00078e0008 */
[----:B------:R-:W-:Y:S05]  /*2320*/  WARPSYNC.COLLECTIVE R5, `(.L_x_149) ;  /* 0x0000000005087348 */ /* 0x000fea0003c00000 */
[----:B------:R0:W1:Y:S02]  /*2330*/  SHFL.IDX P1, R8, R4, R7, R6 ;  /* 0x0000000704087389 */ /* 0x0000640000020006 */
[----:B01----:R-:W-:Y:S05]  /*2340*/  ENDCOLLECTIVE ;  /* 0x000000000000791b */ /* 0x003fea0003800000 */
.L_x_149:
[----:B------:R-:W-:Y:S02]  /*2350*/  IMAD.MOV.U32 R7, RZ, RZ, 0x1f ;  /* 0x0000001fff077424 */ /* 0x000fe400078e00ff */
[----:B------:R-:W-:Y:S01]  /*2360*/  IMAD.MOV.U32 R13, RZ, RZ, R8 ;  /* 0x000000ffff0d7224 */ /* 0x000fe200078e0008 */
[----:B------:R-:W-:Y:S01]  /*2370*/  IADD3 R8, PT, PT, R9, 0x1, RZ ;  /* 0x0000000109087810 */ /* 0x000fe20007ffe0ff */
[----:B------:R-:W-:Y:S01]  /*2380*/  @P2 IMAD.MOV R8, RZ, RZ, R9 ;  /* 0x000000ffff082224 */ /* 0x000fe200078e0209 */
[----:B------:R-:W-:-:S03]  /*2390*/  ISETP.NE.AND P2, PT, R15, R4, PT ;  /* 0x000000040f00720c */ /* 0x000fc60003f45270 */
[C---:B------:R-:W-:Y:S01]  /*23a0*/  VIADD R9, R8.reuse, 0x1 ;  /* 0x0000000108097836 */ /* 0x040fe20000000000 */
[----:B------:R-:W-:-:S09]  /*23b0*/  @P0 IADD3 R9, PT, PT, R8, RZ, RZ ;  /* 0x000000ff08090210 */ /* 0x000fd20007ffe0ff */
[----:B------:R-:W-:Y:S05]  /*23c0*/  WARPSYNC.COLLECTIVE R5, `(.L_x_150) ;  /* 0x0000000005087348 */ /* 0x000fea0003c00000 */
[----:B------:R0:W1:Y:S02]  /*23d0*/  SHFL.IDX P1, R8, R4, R7, R6 ;  /* 0x0000000704087389 */ /* 0x0000640000020006 */
[----:B01----:R-:W-:Y:S05]  /*23e0*/  ENDCOLLECTIVE ;  /* 0x000000000000791b */ /* 0x003fea0003800000 */
.L_x_150:
[-C--:B------:R-:W-:Y:S01]  /*23f0*/  ISETP.NE.AND P0, PT, R11, R4.reuse, PT ;  /* 0x000000040b00720c */ /* 0x080fe20003f05270 */
[----:B------:R-:W-:Y:S02]  /*2400*/  VIADD R10, R9, 0x1 ;  /* 0x00000001090a7836 */ /* 0x000fe40000000000 */
[----:B------:R-:W-:Y:S01]  /*2410*/  @P2 IMAD.MOV R10, RZ, RZ, R9 ;  /* 0x000000ffff0a2224 */ /* 0x000fe200078e0209 */
[----:B------:R-:W-:Y:S02]  /*2420*/  ISETP.NE.AND P1, PT, R13, R4, PT ;  /* 0x000000040d00720c */ /* 0x000fe40003f25270 */
[----:B------:R-:W-:Y:S01]  /*2430*/  MOV R11, R8 ;  /* 0x00000008000b7202 */ /* 0x000fe20000000f00 */
[----:B------:R-:W-:-:S06]  /*2440*/  VIADD R8, R10, 0x1 ;  /* 0x000000010a087836 */ /* 0x000fcc0000000000 */
[----:B------:R-:W-:-:S05]  /*2450*/  @P0 IADD3 R8, PT, PT, R10, RZ, RZ ;  /* 0x000000ff0a080210 */ /* 0x000fca0007ffe0ff */
[----:B------:R-:W-:Y:S02]  /*2460*/  VIADD R9, R8, 0x1 ;  /* 0x0000000108097836 */ /* 0x000fe40000000000 */
[----:B------:R-:W-:Y:S01]  /*2470*/  @P1 IMAD.MOV R9, RZ, RZ, R8 ;  /* 0x000000ffff091224 */ /* 0x000fe200078e0208 */
[----:B------:R-:W-:Y:S06]  /*2480*/  BRA `(.L_x_151) ;  /* 0xffffffe800147947 */ /* 0x000fec000383ffff */
.L_x_103:
[----:B------:R-:W-:Y:S01]  /*2490*/  HFMA2 R6, -RZ, RZ, 0, 1.847743988037109375e-06 ;  /* 0x0000001fff067431 */ /* 0x000fe200000001ff */
[----:B------:R-:W-:Y:S01]  /*24a0*/  BSSY B0, `(.L_x_152) ;  /* 0x0000005000007945 */ /* 0x000fe20003800000 */
[----:B------:R-:W-:-:S07]  /*24b0*/  IMAD.MOV.U32 R5, RZ, RZ, -0x1 ;  /* 0xffffffffff057424 */ /* 0x000fce00078e00ff */
[----:B------:R-:W-:Y:S05]  /*24c0*/  WARPSYNC.COLLECTIVE R5, `(.L_x_153) ;  /* 0x0000000005087348 */ /* 0x000fea0003c00000 */
[----:B------:R0:W1:Y:S02]  /*24d0*/  SHFL.IDX P1, R8, R4, R7, R6 ;  /* 0x0000000704087389 */ /* 0x0000640000020006 */
[----:B01----:R-:W-:Y:S05]  /*24e0*/  ENDCOLLECTIVE ;  /* 0x000000000000791b */ /* 0x003fea0003800000 */
.L_x_153:
[----:B------:R-:W-:Y:S05]  /*24f0*/  BSYNC B0 ;  /* 0x0000000000007941 */ /* 0x000fea0003800000 */
.L_x_152:
[----:B------:R-:W-:Y:S05]  /*2500*/  BRA `(.L_x_154) ;  /* 0xffffffe800187947 */ /* 0x000fea000383ffff */
.L_x_155:
        /* <DEDUP_REMOVED lines=15> */
.L_x_211:


//--------------------- .text._Z19histogram_coarsenedPhPii --------------------------
	.section	.text._Z19histogram_coarsenedPhPii,"ax",@progbits
	.align	128
        .global         _Z19histogram_coarsenedPhPii
        .type           _Z19histogram_coarsenedPhPii,@function
        .size           _Z19histogram_coarsenedPhPii,(.L_x_212 - _Z19histogram_coarsenedPhPii)
        .other          _Z19histogram_coarsenedPhPii,@"STO_CUDA_ENTRY STV_DEFAULT"
_Z19histogram_coarsenedPhPii:
.text._Z19histogram_coarsenedPhPii:
[----:B------:R-:W-:Y:S01]  /*0000*/  LDC R1, c[0x0][0x37c] ;  /* 0x0000df00ff017b82 */ /* 0x000fe20000000800 */
[----:B------:R-:W0:Y:S07]  /*0010*/  S2R R3, SR_TID.X ;  /* 0x0000000000037919 */ /* 0x000e2e0000002100 */
[----:B------:R-:W1:Y:S01]  /*0020*/  LDC R0, c[0x0][0x360] ;  /* 0x0000d800ff007b82 */ /* 0x000e620000000800 */
[----:B------:R-:W-:Y:S01]  /*0030*/  BSSY.RECONVERGENT B0, `(.L_x_156) ;  /* 0x000003f000007945 */ /* 0x000fe20003800200 */
[----:B0-----:R-:W-:-:S13]  /*0040*/  ISETP.GT.U32.AND P0, PT, R3, 0xff, PT ;  /* 0x000000ff0300780c */ /* 0x001fda0003f04070 */
[----:B------:R-:W-:Y:S05]  /*0050*/  @P0 BRA `(.L_x_157) ;  /* 0x0000000000f00947 */ /* 0x000fea0003800000 */
[----:B-1----:R-:W0:Y:S01]  /*0060*/  I2F.U32.RP R8, R0 ;  /* 0x0000000000087306 */ /* 0x002e220000209000 */
        /* <DEDUP_REMOVED lines=23> */
[----:B------:R-:W-:Y:S02]  /*01e0*/  IMAD.IADD R2, R6, 0x1, R5 ;  /* 0x0000000106027824 */ /* 0x000fe400078e0205 */
[----:B------:R-:W-:-:S03]  /*01f0*/  IMAD.MOV.U32 R5, RZ, RZ, R3 ;  /* 0x000000ffff057224 */ /* 0x000fc600078e0003 */
[C---:B------:R-:W-:Y:S02]  /*0200*/  LOP3.LUT R4, R2.reuse, 0x3, RZ, 0xc0, !PT ;  /* 0x0000000302047812 */ /* 0x040fe400078ec0ff */
[----:B------:R-:W-:Y:S02]  /*0210*/  ISETP.GE.U32.AND P1, PT, R2, 0x3, PT ;  /* 0x000000030200780c */ /* 0x000fe40003f26070 */
[----:B------:R-:W-:-:S13]  /*0220*/  ISETP.NE.AND P0, PT, R4, 0x3, PT ;  /* 0x000000030400780c */ /* 0x000fda0003f05270 */
[----:B------:R-:W-:Y:S05]  /*0230*/  @!P0 BRA `(.L_x_159) ;  /* 0x0000000000348947 */ /* 0x000fea0003800000 */
[----:B------:R-:W0:Y:S01]  /*0240*/  S2UR UR5, SR_CgaCtaId ;  /* 0x00000000000579c3 */ /* 0x000e220000008800 */
[----:B------:R-:W-:Y:S01]  /*0250*/  IADD3 R2, PT, PT, R2, 0x1, RZ ;  /* 0x0000000102027810 */ /* 0x000fe20007ffe0ff */
[----:B------:R-:W-:-:S03]  /*0260*/  UMOV UR4, 0x400 ;  /* 0x0000040000047882 */ /* 0x000fc60000000000 */
[----:B------:R-:W-:-:S05]  /*0270*/  LOP3.LUT R2, R2, 0x3, RZ, 0xc0, !PT ;  /* 0x0000000302027812 */ /* 0x000fca00078ec0ff */
[----:B------:R-:W-:Y:S02]  /*0280*/  IMAD R5, R2, R0, R3 ;  /* 0x0000000002057224 */ /* 0x000fe400078e0203 */
[----:B------:R-:W-:Y:S01]  /*0290*/  IMAD.MOV R2, RZ, RZ, -R2 ;  /* 0x000000ffff027224 */ /* 0x000fe200078e0a02 */
[----:B0-----:R-:W-:-:S06]  /*02a0*/  ULEA UR4, UR5, UR4, 0x18 ;  /* 0x0000000405047291 */ /* 0x001fcc000f8ec0ff */
[----:B------:R-:W-:-:S07]  /*02b0*/  LEA R7, R3, UR4, 0x2 ;  /* 0x0000000403077c11 */ /* 0x000fce000f8e10ff */
.L_x_160:
[----:B------:R-:W-:Y:S01]  /*02c0*/  VIADD R2, R2, 0x1 ;  /* 0x0000000102027836 */ /* 0x000fe20000000000 */
[----:B------:R0:W-:Y:S04]  /*02d0*/  STS [R7], RZ ;  /* 0x000000ff07007388 */ /* 0x0001e80000000800 */
[----:B------:R-:W-:Y:S01]  /*02e0*/  ISETP.NE.AND P0, PT, R2, RZ, PT ;  /* 0x000000ff0200720c */ /* 0x000fe20003f05270 */
[----:B0-----:R-:W-:-:S12]  /*02f0*/  IMAD R7, R0, 0x4, R7 ;  /* 0x0000000400077824 */ /* 0x001fd800078e0207 */
[----:B------:R-:W-:Y:S05]  /*0300*/  @P0 BRA `(.L_x_160) ;  /* 0xfffffffc00ec0947 */ /* 0x000fea000383ffff */
.L_x_159:
[----:B------:R-:W-:Y:S05]  /*0310*/  BSYNC.RECONVERGENT B1 ;  /* 0x0000000000017941 */ /* 0x000fea0003800200 */
.L_x_158:
[----:B------:R-:W-:Y:S05]  /*0320*/  @!P1 BRA `(.L_x_157) ;  /* 0x00000000003c9947 */ /* 0x000fea0003800000 */
[----:B------:R-:W0:Y:S01]  /*0330*/  S2UR UR5, SR_CgaCtaId ;  /* 0x00000000000579c3 */ /* 0x000e220000008800 */
[----:B------:R-:W-:Y:S02]  /*0340*/  UMOV UR4, 0x400 ;  /* 0x0000040000047882 */ /* 0x000fe40000000000 */
[----:B0-----:R-:W-:-:S06]  /*0350*/  ULEA UR4, UR5, UR4, 0x18 ;  /* 0x0000000405047291 */ /* 0x001fcc000f8ec0ff */
[----:B------:R-:W-:-:S07]  /*0360*/  LEA R7, R5, UR4, 0x2 ;  /* 0x0000000405077c11 */ /* 0x000fce000f8e10ff */
.L_x_161:
        /* <DEDUP_REMOVED lines=10> */
[----:B--2---:R-:W-:Y:S05]  /*0410*/  @!P0 BRA `(.L_x_161) ;  /* 0xfffffffc00d48947 */ /* 0x004fea000383ffff */
.L_x_157:
[----:B------:R-:W-:Y:S05]  /*0420*/  BSYNC.RECONVERGENT B0 ;  /* 0x0000000000007941 */ /* 0x000fea0003800200 */
.L_x_156:
[----:B------:R-:W1:Y:S01]  /*0430*/  S2UR UR4, SR_CTAID.X ;  /* 0x00000000000479c3 */ /* 0x000e620000002500 */
[----:B------:R-:W0:Y:S01]  /*0440*/  LDCU UR8, c[0x0][0x390] ;  /* 0x00007200ff0877ac */ /* 0x000e220008000800 */
[----:B------:R-:W-:Y:S06]  /*0450*/  BSSY.RECONVERGENT B0, `(.L_x_162) ;  /* 0x0000017000007945 */ /* 0x000fec0003800200 */
[----:B------:R-:W-:Y:S01]  /*0460*/  BAR.SYNC.DEFER_BLOCKING 0x0 ;  /* 0x0000000000007b1d */ /* 0x000fe20000010000 */
[----:B------:R-:W-:-:S05]  /*0470*/  ISETP.GT.U32.AND P0, PT, R3, 0xff, PT ;  /* 0x000000ff0300780c */ /* 0x000fca0003f04070 */
[----:B------:R-:W2:Y:S01]  /*0480*/  LDCU.64 UR6, c[0x0][0x358] ;  /* 0x00006b00ff0677ac */ /* 0x000ea20008000a00 */
[----:B-1----:R-:W-:-:S04]  /*0490*/  IMAD R2, R0, UR4, RZ ;  /* 0x0000000400027c24 */ /* 0x002fc8000f8e02ff */
[----:B------:R-:W-:-:S05]  /*04a0*/  IMAD R5, R2, 0x4, R3 ;  /* 0x0000000402057824 */ /* 0x000fca00078e0203 */
[C---:B0-----:R-:W-:Y:S02]  /*04b0*/  ISETP.GE.AND P4, PT, R5.reuse, UR8, PT ;  /* 0x0000000805007c0c */ /* 0x041fe4000bf86270 */
[----:B------:R-:W-:-:S04]  /*04c0*/  IADD3 R7, PT, PT, R5, R0, RZ ;  /* 0x0000000005077210 */ /* 0x000fc80007ffe0ff */
[C---:B------:R-:W-:Y:S01]  /*04d0*/  ISETP.GE.AND P1, PT, R7.reuse, UR8, PT ;  /* 0x0000000807007c0c */ /* 0x040fe2000bf26270 */
[----:B------:R-:W-:-:S04]  /*04e0*/  IMAD.IADD R9, R7, 0x1, R0 ;  /* 0x0000000107097824 */ /* 0x000fc800078e0200 */
[C---:B------:R-:W-:Y:S01]  /*04f0*/  IMAD.IADD R6, R9.reuse, 0x1, R0 ;  /* 0x0000000109067824 */ /* 0x040fe200078e0200 */
[----:B------:R-:W-:-:S04]  /*0500*/  ISETP.GE.AND P2, PT, R9, UR8, PT ;  /* 0x0000000809007c0c */ /* 0x000fc8000bf46270 */
[----:B------:R-:W-:Y:S01]  /*0510*/  ISETP.GE.AND P3, PT, R6, UR8, PT ;  /* 0x0000000806007c0c */ /* 0x000fe2000bf66270 */
[----:B--2---:R-:W-:-:S12]  /*0520*/  @P4 BRA `(.L_x_163) ;  /* 0x0000000000244947 */ /* 0x004fd80003800000 */
[----:B------:R-:W0:Y:S02]  /*0530*/  LDCU.64 UR4, c[0x0][0x380] ;  /* 0x00007000ff0477ac */ /* 0x000e240008000a00 */
[----:B0-----:R-:W-:-:S04]  /*0540*/  IADD3 R4, P4, PT, R5, UR4, RZ ;  /* 0x0000000405047c10 */ /* 0x001fc8000ff9e0ff */
[----:B------:R-:W-:-:S05]  /*0550*/  LEA.HI.X.SX32 R5, R5, UR5, 0x1, P4 ;  /* 0x0000000505057c11 */ /* 0x000fca000a0f0eff */
[----:B------:R-:W2:Y:S01]  /*0560*/  LDG.E.U8 R4, desc[UR6][R4.64] ;  /* 0x0000000604047981 */ /* 0x000ea2000c1e1100 */
[----:B------:R-:W0:Y:S01]  /*0570*/  S2UR UR5, SR_CgaCtaId ;  /* 0x00000000000579c3 */ /* 0x000e220000008800 */
[----:B------:R-:W-:Y:S02]  /*0580*/  UMOV UR4, 0x400 ;  /* 0x0000040000047882 */ /* 0x000fe40000000000 */
[----:B0-----:R-:W-:-:S06]  /*0590*/  ULEA UR4, UR5, UR4, 0x18 ;  /* 0x0000000405047291 */ /* 0x001fcc000f8ec0ff */
[----:B--2---:R-:W-:-:S05]  /*05a0*/  LEA R2, R4, UR4, 0x2 ;  /* 0x0000000404027c11 */ /* 0x004fca000f8e10ff */
[----:B------:R0:W-:Y:S02]  /*05b0*/  ATOMS.POPC.INC.32 RZ, [R2+URZ] ;  /* 0x0000000002ff7f8c */ /* 0x0001e4000d8000ff */
.L_x_163:
[----:B------:R-:W-:Y:S05]  /*05c0*/  BSYNC.RECONVERGENT B0 ;  /* 0x0000000000007941 */ /* 0x000fea0003800200 */
.L_x_162:
[----:B------:R-:W-:Y:S04]  /*05d0*/  BSSY.RECONVERGENT B0, `(.L_x_164) ;  /* 0x000000b000007945 */ /* 0x000fe80003800200 */
[----:B------:R-:W-:Y:S05]  /*05e0*/  @P1 BRA `(.L_x_165) ;  /* 0x0000000000241947 */ /* 0x000fea0003800000 */
[----:B------:R-:W1:Y:S02]  /*05f0*/  LDCU.64 UR4, c[0x0][0x380] ;  /* 0x00007000ff0477ac */ /* 0x000e640008000a00 */
[----:B-1----:R-:W-:-:S04]  /*0600*/  IADD3 R4, P1, PT, R7, UR4, RZ ;  /* 0x0000000407047c10 */ /* 0x002fc8000ff3e0ff */
[----:B------:R-:W-:-:S05]  /*0610*/  LEA.HI.X.SX32 R5, R7, UR5, 0x1, P1 ;  /* 0x0000000507057c11 */ /* 0x000fca00088f0eff */
[----:B------:R-:W0:Y:S01]  /*0620*/  LDG.E.U8 R4, desc[UR6][R4.64] ;  /* 0x0000000604047981 */ /* 0x000e22000c1e1100 */
[----:B------:R-:W1:Y:S01]  /*0630*/  S2UR UR5, SR_CgaCtaId ;  /* 0x00000000000579c3 */ /* 0x000e620000008800 */
[----:B------:R-:W-:Y:S02]  /*0640*/  UMOV UR4, 0x400 ;  /* 0x0000040000047882 */ /* 0x000fe40000000000 */
[----:B-1----:R-:W-:-:S06]  /*0650*/  ULEA UR4, UR5, UR4, 0x18 ;  /* 0x0000000405047291 */ /* 0x002fcc000f8ec0ff */
[----:B0-----:R-:W-:-:S05]  /*0660*/  LEA R2, R4, UR4, 0x2 ;  /* 0x0000000404027c11 */ /* 0x001fca000f8e10ff */
[----:B------:R1:W-:Y:S02]  /*0670*/  ATOMS.POPC.INC.32 RZ, [R2+URZ] ;  /* 0x0000000002ff7f8c */ /* 0x0003e4000d8000ff */
.L_x_165:
[----:B------:R-:W-:Y:S05]  /*0680*/  BSYNC.RECONVERGENT B0 ;  /* 0x0000000000007941 */ /* 0x000fea0003800200 */
.L_x_164:
[----:B------:R-:W-:Y:S04]  /*0690*/  BSSY.RECONVERGENT B0, `(.L_x_166) ;  /* 0x000000b000007945 */ /* 0x000fe80003800200 */
[----:B------:R-:W-:Y:S05]  /*06a0*/  @P2 BRA `(.L_x_167) ;  /* 0x0000000000242947 */ /* 0x000fea0003800000 */
[----:B------:R-:W2:Y:S02]  /*06b0*/  LDCU.64 UR4, c[0x0][0x380] ;  /* 0x00007000ff0477ac */ /* 0x000ea40008000a00 */
[----:B--2---:R-:W-:-:S04]  /*06c0*/  IADD3 R4, P1, PT, R9, UR4, RZ ;  /* 0x0000000409047c10 */ /* 0x004fc8000ff3e0ff */
[----:B------:R-:W-:-:S05]  /*06d0*/  LEA.HI.X.SX32 R5, R9, UR5, 0x1, P1 ;  /* 0x0000000509057c11 */ /* 0x000fca00088f0eff */
[----:B------:R-:W0:Y:S01]  /*06e0*/  LDG.E.U8 R4, desc[UR6][R4.64] ;  /* 0x0000000604047981 */ /* 0x000e22000c1e1100 */
[----:B------:R-:W2:Y:S01]  /*06f0*/  S2UR UR5, SR_CgaCtaId ;  /* 0x00000000000579c3 */ /* 0x000ea20000008800 */
[----:B------:R-:W-:Y:S02]  /*0700*/  UMOV UR4, 0x400 ;  /* 0x0000040000047882 */ /* 0x000fe40000000000 */
[----:B--2---:R-:W-:-:S06]  /*0710*/  ULEA UR4, UR5, UR4, 0x18 ;  /* 0x0000000405047291 */ /* 0x004fcc000f8ec0ff */
[----:B01----:R-:W-:-:S05]  /*0720*/  LEA R2, R4, UR4, 0x2 ;  /* 0x0000000404027c11 */ /* 0x003fca000f8e10ff */
[----:B------:R2:W-:Y:S02]  /*0730*/  ATOMS.POPC.INC.32 RZ, [R2+URZ] ;  /* 0x0000000002ff7f8c */ /* 0x0005e4000d8000ff */
.L_x_167:
[----:B------:R-:W-:Y:S05]  /*0740*/  BSYNC.RECONVERGENT B0 ;  /* 0x0000000000007941 */ /* 0x000fea0003800200 */
.L_x_166:
[----:B------:R-:W-:Y:S04]  /*0750*/  BSSY.RECONVERGENT B0, `(.L_x_168) ;  /* 0x000000b000007945 */ /* 0x000fe80003800200 */
[----:B------:R-:W-:Y:S05]  /*0760*/  @P3 BRA `(.L_x_169) ;  /* 0x0000000000243947 */ /* 0x000fea0003800000 */
[----:B------:R-:W3:Y:S02]  /*0770*/  LDCU.64 UR4, c[0x0][0x380] ;  /* 0x00007000ff0477ac */ /* 0x000ee40008000a00 */
[----:B---3--:R-:W-:-:S04]  /*0780*/  IADD3 R4, P1, PT, R6, UR4, RZ ;  /* 0x0000000406047c10 */ /* 0x008fc8000ff3e0ff */
[----:B------:R-:W-:-:S05]  /*0790*/  LEA.HI.X.SX32 R5, R6, UR5, 0x1, P1 ;  /* 0x0000000506057c11 */ /* 0x000fca00088f0eff */
[----:B------:R-:W0:Y:S01]  /*07a0*/  LDG.E.U8 R4, desc[UR6][R4.64] ;  /* 0x0000000604047981 */ /* 0x000e22000c1e1100 */
[----:B------:R-:W3:Y:S01]  /*07b0*/  S2UR UR5, SR_CgaCtaId ;  /* 0x00000000000579c3 */ /* 0x000ee20000008800 */
[----:B------:R-:W-:Y:S02]  /*07c0*/  UMOV UR4, 0x400 ;  /* 0x0000040000047882 */ /* 0x000fe40000000000 */
[----:B---3--:R-:W-:-:S06]  /*07d0*/  ULEA UR4, UR5, UR4, 0x18 ;  /* 0x0000000405047291 */ /* 0x008fcc000f8ec0ff */
[----:B012---:R-:W-:-:S05]  /*07e0*/  LEA R2, R4, UR4, 0x2 ;  /* 0x0000000404027c11 */ /* 0x007fca000f8e10ff */
[----:B------:R3:W-:Y:S02]  /*07f0*/  ATOMS.POPC.INC.32 RZ, [R2+URZ] ;  /* 0x0000000002ff7f8c */ /* 0x0007e4000d8000ff */
.L_x_169:
[----:B------:R-:W-:Y:S05]  /*0800*/  BSYNC.RECONVERGENT B0 ;  /* 0x0000000000007941 */ /* 0x000fea0003800200 */
.L_x_168:
[----:B------:R-:W-:Y:S06]  /*0810*/  BAR.SYNC.DEFER_BLOCKING 0x0 ;  /* 0x0000000000007b1d */ /* 0x000fec0000010000 */
[----:B------:R-:W-:Y:S05]  /*0820*/  @P0 EXIT ;  /* 0x000000000000094d */ /* 0x000fea0003800000 */
[----:B------:R-:W4:Y:S01]  /*0830*/  I2F.U32.RP R8, R0 ;  /* 0x0000000000087306 */ /* 0x000f220000209000 */
[----:B0123--:R-:W-:Y:S01]  /*0840*/  IMAD.IADD R2, R3, 0x1, R0 ;  /* 0x0000000103027824 */ /* 0x00ffe200078e0200 */
[----:B------:R-:W-:Y:S01]  /*0850*/  ISETP.NE.U32.AND P2, PT, R0, RZ, PT ;  /* 0x000000ff0000720c */ /* 0x000fe20003f45070 */
[----:B------:R-:W-:Y:S03]  /*0860*/  BSSY.RECONVERGENT B0, `(.L_x_170) ;  /* 0x000002e000007945 */ /* 0x000fe60003800200 */
[C---:B------:R-:W-:Y:S02]  /*0870*/  ISETP.GE.U32.AND P0, PT, R2.reuse, 0x100, PT ;  /* 0x000001000200780c */ /* 0x040fe40003f06070 */
[----:B------:R-:W-:Y:S02]  /*0880*/  VIMNMX.U32 R7, PT, PT, R2, 0x100, !PT ;  /* 0x0000010002077848 */ /* 0x000fe40007fe0000 */
[----:B------:R-:W-:-:S04]  /*0890*/  SEL R6, RZ, 0x1, P0 ;  /* 0x00000001ff067807 */ /* 0x000fc80000000000 */
[----:B------:R-:W-:Y:S01]  /*08a0*/  IADD3 R7, PT, PT, R7, -R2, -R6 ;  /* 0x8000000207077210 */ /* 0x000fe20007ffe806 */
[----:B----4-:R-:W0:Y:S02]  /*08b0*/  MUFU.RCP R8, R8 ;  /* 0x0000000800087308 */ /* 0x010e240000001000 */
        /* <DEDUP_REMOVED lines=29> */
.L_x_174:
[----:B------:R-:W0:Y:S01]  /*0a90*/  LDS R9, [R7] ;  /* 0x0000000007097984 */ /* 0x000e220000000800 */
[----:B------:R-:W-:Y:S01]  /*0aa0*/  VIADD R6, R6, 0x1 ;  /* 0x0000000106067836 */ /* 0x000fe20000000000 */
[----:B------:R-:W-:Y:S04]  /*0ab0*/  BSSY.RECONVERGENT B1, `(.L_x_172) ;  /* 0x0000005000017945 */ /* 0x000fe80003800200 */
[----:B------:R-:W-:Y:S02]  /*0ac0*/  ISETP.NE.AND P1, PT, R6, RZ, PT ;  /* 0x000000ff0600720c */ /* 0x000fe40003f25270 */
[----:B0-----:R-:W-:-:S13]  /*0ad0*/  ISETP.GE.AND P0, PT, R9, 0x1, PT ;  /* 0x000000010900780c */ /* 0x001fda0003f06270 */
[----:B------:R-:W-:Y:S05]  /*0ae0*/  @!P0 BRA `(.L_x_173) ;  /* 0x0000000000048947 */ /* 0x000fea0003800000 */
[----:B------:R0:W-:Y:S02]  /*0af0*/  REDG.E.ADD.STRONG.GPU desc[UR6][R4.64], R9 ;  /* 0x000000090400798e */ /* 0x0001e4000c12e106 */
.L_x_173:
[----:B------:R-:W-:Y:S05]  /*0b00*/  BSYNC.RECONVERGENT B1 ;  /* 0x0000000000017941 */ /* 0x000fea0003800200 */
.L_x_172:
[C---:B------:R-:W-:Y:S02]  /*0b10*/  IMAD R7, R0.reuse, 0x4, R7 ;  /* 0x0000000400077824 */ /* 0x040fe400078e0207 */
[----:B0-----:R-:W-:Y:S01]  /*0b20*/  IMAD.WIDE.U32 R4, R0, 0x4, R4 ;  /* 0x0000000400047825 */ /* 0x001fe200078e0004 */
[----:B------:R-:W-:Y:S06]  /*0b30*/  @P1 BRA `(.L_x_174) ;  /* 0xfffffffc00d41947 */ /* 0x000fec000383ffff */
.L_x_171:
[----:B------:R-:W-:Y:S05]  /*0b40*/  BSYNC.RECONVERGENT B0 ;  /* 0x0000000000007941 */ /* 0x000fea0003800200 */
.L_x_170:
        /* <DEDUP_REMOVED lines=10> */
.L_x_183:
        /* <DEDUP_REMOVED lines=15> */
.L_x_176:
[----:B------:R-:W-:Y:S05]  /*0ce0*/  BSYNC.RECONVERGENT B0 ;  /* 0x0000000000007941 */ /* 0x000fea0003800200 */
.L_x_175:
[----:B------:R-:W-:Y:S04]  /*0cf0*/  BSSY.RECONVERGENT B0, `(.L_x_177) ;  /* 0x0000004000007945 */ /* 0x000fe80003800200 */
[----:B------:R-:W-:Y:S05]  /*0d00*/  @!P1 BRA `(.L_x_178) ;  /* 0x0000000000089947 */ /* 0x000fea0003800000 */
[----:B01----:R-:W-:-:S05]  /*0d10*/  IMAD.WIDE.U32 R6, R13, 0x4, R4 ;  /* 0x000000040d067825 */ /* 0x003fca00078e0004 */
[----:B------:R2:W-:Y:S02]  /*0d20*/  REDG.E.ADD.STRONG.GPU desc[UR6][R6.64], R19 ;  /* 0x000000130600798e */ /* 0x0005e4000c12e106 */
.L_x_178:
[----:B------:R-:W-:Y:S05]  /*0d30*/  BSYNC.RECONVERGENT B0 ;  /* 0x0000000000007941 */ /* 0x000fea0003800200 */
.L_x_177:
[----:B------:R-:W-:Y:S04]  /*0d40*/  BSSY.RECONVERGENT B0, `(.L_x_179) ;  /* 0x0000004000007945 */ /* 0x000fe80003800200 */
[----:B------:R-:W-:Y:S05]  /*0d50*/  @!P2 BRA `(.L_x_180) ;  /* 0x000000000008a947 */ /* 0x000fea0003800000 */
[----:B012---:R-:W-:-:S05]  /*0d60*/  IMAD.WIDE.U32 R6, R9, 0x4, R4 ;  /* 0x0000000409067825 */ /* 0x007fca00078e0004 */
[----:B------:R3:W-:Y:S02]  /*0d70*/  REDG.E.ADD.STRONG.GPU desc[UR6][R6.64], R21 ;  /* 0x000000150600798e */ /* 0x0007e4000c12e106 */
.L_x_180:
[----:B------:R-:W-:Y:S05]  /*0d80*/  BSYNC.RECONVERGENT B0 ;  /* 0x0000000000007941 */ /* 0x000fea0003800200 */
.L_x_179:
[----:B------:R-:W-:Y:S01]  /*0d90*/  BSSY.RECONVERGENT B0, `(.L_x_181) ;  /* 0x0000005000007945 */ /* 0x000fe20003800200 */
[----:B0-23--:R-:W-:-:S03]  /*0da0*/  IADD3 R7, PT, PT, R0, R3, R0 ;  /* 0x0000000300077210 */ /* 0x00dfc60007ffe000 */
[----:B------:R-:W-:Y:S05]  /*0db0*/  @!P3 BRA `(.L_x_182) ;  /* 0x000000000008b947 */ /* 0x000fea0003800000 */
[----:B-1----:R-:W-:-:S05]  /*0dc0*/  IMAD.WIDE.U32 R2, R11, 0x4, R4 ;  /* 0x000000040b027825 */ /* 0x002fca00078e0004 */
[----:B------:R0:W-:Y:S02]  /*0dd0*/  REDG.E.ADD.STRONG.GPU desc[UR6][R2.64], R23 ;  /* 0x000000170200798e */ /* 0x0001e4000c12e106 */
.L_x_182:
[----:B------:R-:W-:Y:S05]  /*0de0*/  BSYNC.RECONVERGENT B0 ;  /* 0x0000000000007941 */ /* 0x000fea0003800200 */
.L_x_181:
        /* <DEDUP_REMOVED lines=8> */
.L_x_184:
        /* <DEDUP_REMOVED lines=9> */
.L_x_212:


//--------------------- .text._Z20histogram_privatizedPhPii --------------------------
	.section	.text._Z20histogram_privatizedPhPii,"ax",@progbits
	.align	128
        .global         _Z20histogram_privatizedPhPii
        .type           _Z20histogram_privatizedPhPii,@function
        .size           _Z20histogram_privatizedPhPii,(.L_x_213 - _Z20histogram_privatizedPhPii)
        .other          _Z20histogram_privatizedPhPii,@"STO_CUDA_ENTRY STV_DEFAULT"
_Z20histogram_privatizedPhPii:
.text._Z20histogram_privatizedPhPii:
[----:B------:R-:W-:Y:S01]  /*0000*/  LDC R1, c[0x0][0x37c] ;  /* 0x0000df00ff017b82 */ /* 0x000fe20000000800 */
[----:B------:R-:W0:Y:S07]  /*0010*/  S2R R3, SR_TID.X ;  /* 0x0000000000037919 */ /* 0x000e2e0000002100 */
[----:B------:R-:W1:Y:S01]  /*0020*/  S2UR UR4, SR_CTAID.X ;  /* 0x00000000000479c3 */ /* 0x000e620000002500 */
[----:B------:R-:W-:Y:S07]  /*0030*/  BSSY.RECONVERGENT B0, `(.L_x_185) ;  /* 0x0000041000007945 */ /* 0x000fee0003800200 */
[----:B------:R-:W1:Y:S01]  /*0040*/  LDC R0, c[0x0][0x360] ;  /* 0x0000d800ff007b82 */ /* 0x000e620000000800 */
[----:B0-----:R-:W-:Y:S01]  /*0050*/  ISETP.GT.U32.AND P0, PT, R3, 0xff, PT ;  /* 0x000000ff0300780c */ /* 0x001fe20003f04070 */
[----:B-1----:R-:W-:-:S12]  /*0060*/  IMAD R10, R0, UR4, R3 ;  /* 0x00000004000a7c24 */ /* 0x002fd8000f8e0203 */
        /* <DEDUP_REMOVED lines=25> */
[----:B------:R-:W-:Y:S01]  /*0200*/  IMAD.IADD R2, R6, 0x1, R5 ;  /* 0x0000000106027824 */ /* 0x000fe200078e0205 */
[----:B------:R-:W-:-:S04]  /*0210*/  MOV R5, R3 ;  /* 0x0000000300057202 */ /* 0x000fc80000000f00 */
[C---:B------:R-:W-:Y:S02]  /*0220*/  LOP3.LUT R4, R2.reuse, 0x3, RZ, 0xc0, !PT ;  /* 0x0000000302047812 */ /* 0x040fe400078ec0ff */
[----:B------:R-:W-:Y:S02]  /*0230*/  ISETP.GE.U32.AND P1, PT, R2, 0x3, PT ;  /* 0x000000030200780c */ /* 0x000fe40003f26070 */
[----:B------:R-:W-:-:S13]  /*0240*/  ISETP.NE.AND P0, PT, R4, 0x3, PT ;  /* 0x000000030400780c */ /* 0x000fda0003f05270 */
        /* <DEDUP_REMOVED lines=9> */
.L_x_189:
[----:B------:R-:W-:Y:S01]  /*02e0*/  VIADD R2, R2, 0x1 ;  /* 0x0000000102027836 */ /* 0x000fe20000000000 */
[----:B------:R0:W-:Y:S04]  /*02f0*/  STS [R7], RZ ;  /* 0x000000ff07007388 */ /* 0x0001e80000000800 */
[----:B------:R-:W-:Y:S01]  /*0300*/  ISETP.NE.AND P0, PT, R2, RZ, PT ;  /* 0x000000ff0200720c */ /* 0x000fe20003f05270 */
[----:B0-----:R-:W-:-:S12]  /*0310*/  IMAD R7, R0, 0x4, R7 ;  /* 0x0000000400077824 */ /* 0x001fd800078e0207 */
[----:B------:R-:W-:Y:S05]  /*0320*/  @P0 BRA `(.L_x_189) ;  /* 0xfffffffc00ec0947 */ /* 0x000fea000383ffff */
.L_x_188:
[----:B------:R-:W-:Y:S05]  /*0330*/  BSYNC.RECONVERGENT B1 ;  /* 0x0000000000017941 */ /* 0x000fea0003800200 */
.L_x_187:
[----:B------:R-:W-:Y:S05]  /*0340*/  @!P1 BRA `(.L_x_186) ;  /* 0x00000000003c9947 */ /* 0x000fea0003800000 */
[----:B------:R-:W0:Y:S01]  /*0350*/  S2UR UR5, SR_CgaCtaId ;  /* 0x00000000000579c3 */ /* 0x000e220000008800 */
[----:B------:R-:W-:Y:S02]  /*0360*/  UMOV UR4, 0x400 ;  /* 0x0000040000047882 */ /* 0x000fe40000000000 */
[----:B0-----:R-:W-:-:S06]  /*0370*/  ULEA UR4, UR5, UR4, 0x18 ;  /* 0x0000000405047291 */ /* 0x001fcc000f8ec0ff */
[----:B------:R-:W-:-:S07]  /*0380*/  LEA R7, R5, UR4, 0x2 ;  /* 0x0000000405077c11 */ /* 0x000fce000f8e10ff */
.L_x_190:
        /* <DEDUP_REMOVED lines=11> */
.L_x_186:
[----:B------:R-:W-:Y:S05]  /*0440*/  BSYNC.RECONVERGENT B0 ;  /* 0x0000000000007941 */ /* 0x000fea0003800200 */
.L_x_185:
[----:B------:R-:W0:Y:S01]  /*0450*/  LDCU UR4, c[0x0][0x390] ;  /* 0x00007200ff0477ac */ /* 0x000e220008000800 */
[----:B------:R-:W-:Y:S01]  /*0460*/  BSSY.RECONVERGENT B0, `(.L_x_191) ;  /* 0x000000f000007945 */ /* 0x000fe20003800200 */
[----:B------:R-:W-:Y:S01]  /*0470*/  BAR.SYNC.DEFER_BLOCKING 0x0 ;  /* 0x0000000000007b1d */ /* 0x000fe20000010000 */
[----:B------:R-:W-:-:S05]  /*0480*/  ISETP.GT.U32.AND P1, PT, R3, 0xff, PT ;  /* 0x000000ff0300780c */ /* 0x000fca0003f24070 */
[----:B------:R-:W1:Y:S01]  /*0490*/  LDCU.64 UR6, c[0x0][0x358] ;  /* 0x00006b00ff0677ac */ /* 0x000e620008000a00 */
[----:B0-----:R-:W-:-:S13]  /*04a0*/  ISETP.GE.AND P0, PT, R10, UR4, PT ;  /* 0x000000040a007c0c */ /* 0x001fda000bf06270 */
[----:B-1----:R-:W-:Y:S05]  /*04b0*/  @P0 BRA `(.L_x_192) ;  /* 0x0000000000240947 */ /* 0x002fea0003800000 */
        /* <DEDUP_REMOVED lines=9> */
.L_x_192:
[----:B------:R-:W-:Y:S05]  /*0550*/  BSYNC.RECONVERGENT B0 ;  /* 0x0000000000007941 */ /* 0x000fea0003800200 */
.L_x_191:
[----:B------:R-:W-:Y:S06]  /*0560*/  BAR.SYNC.DEFER_BLOCKING 0x0 ;  /* 0x0000000000007b1d */ /* 0x000fec0000010000 */
[----:B------:R-:W-:Y:S05]  /*0570*/  @P1 EXIT ;  /* 0x000000000000194d */ /* 0x000fea0003800000 */
[----:B------:R-:W1:Y:S01]  /*0580*/  I2F.U32.RP R8, R0 ;  /* 0x0000000000087306 */ /* 0x000e620000209000 */
[----:B0-----:R-:W-:Y:S01]  /*0590*/  IMAD.IADD R2, R3, 0x1, R0 ;  /* 0x0000000103027824 */ /* 0x001fe200078e0200 */
[----:B------:R-:W-:Y:S01]  /*05a0*/  ISETP.NE.U32.AND P2, PT, R0, RZ, PT ;  /* 0x000000ff0000720c */ /* 0x000fe20003f45070 */
[----:B------:R-:W-:Y:S03]  /*05b0*/  BSSY.RECONVERGENT B0, `(.L_x_193) ;  /* 0x000002e000007945 */ /* 0x000fe60003800200 */
[C---:B------:R-:W-:Y:S02]  /*05c0*/  ISETP.GE.U32.AND P0, PT, R2.reuse, 0x100, PT ;  /* 0x000001000200780c */ /* 0x040fe40003f06070 */
[----:B------:R-:W-:Y:S02]  /*05d0*/  VIMNMX.U32 R7, PT, PT, R2, 0x100, !PT ;  /* 0x0000010002077848 */ /* 0x000fe40007fe0000 */
[----:B------:R-:W-:-:S04]  /*05e0*/  SEL R6, RZ, 0x1, P0 ;  /* 0x00000001ff067807 */ /* 0x000fc80000000000 */
[----:B------:R-:W-:Y:S01]  /*05f0*/  IADD3 R7, PT, PT, R7, -R2, -R6 ;  /* 0x8000000207077210 */ /* 0x000fe20007ffe806 */
[----:B-1----:R-:W0:Y:S02]  /*0600*/  MUFU.RCP R8, R8 ;  /* 0x0000000800087308 */ /* 0x002e240000001000 */
        /* <DEDUP_REMOVED lines=29> */
.L_x_197:
[----:B------:R-:W0:Y:S01]  /*07e0*/  LDS R9, [R7] ;  /* 0x0000000007097984 */ /* 0x000e220000000800 */
[----:B------:R-:W-:Y:S01]  /*07f0*/  VIADD R6, R6, 0x1 ;  /* 0x0000000106067836 */ /* 0x000fe20000000000 */
[----:B------:R-:W-:Y:S04]  /*0800*/  BSSY.RECONVERGENT B1, `(.L_x_195) ;  /* 0x0000005000017945 */ /* 0x000fe80003800200 */
[----:B------:R-:W-:Y:S02]  /*0810*/  ISETP.NE.AND P1, PT, R6, RZ, PT ;  /* 0x000000ff0600720c */ /* 0x000fe40003f25270 */
[----:B0-----:R-:W-:-:S13]  /*0820*/  ISETP.GE.AND P0, PT, R9, 0x1, PT ;  /* 0x000000010900780c */ /* 0x001fda0003f06270 */
[----:B------:R-:W-:Y:S05]  /*0830*/  @!P0 BRA `(.L_x_196) ;  /* 0x0000000000048947 */ /* 0x000fea0003800000 */
[----:B------:R0:W-:Y:S02]  /*0840*/  REDG.E.ADD.STRONG.GPU desc[UR6][R4.64], R9 ;  /* 0x000000090400798e */ /* 0x0001e4000c12e106 */
.L_x_196:
[----:B------:R-:W-:Y:S05]  /*0850*/  BSYNC.RECONVERGENT B1 ;  /* 0x0000000000017941 */ /* 0x000fea0003800200 */
.L_x_195:
[C---:B------:R-:W-:Y:S02]  /*0860*/  IMAD R7, R0.reuse, 0x4, R7 ;  /* 0x0000000400077824 */ /* 0x040fe400078e0207 */
[----:B0-----:R-:W-:Y:S01]  /*0870*/  IMAD.WIDE.U32 R4, R0, 0x4, R4 ;  /* 0x0000000400047825 */ /* 0x001fe200078e0004 */
[----:B------:R-:W-:Y:S06]  /*0880*/  @P1 BRA `(.L_x_197) ;  /* 0xfffffffc00d41947 */ /* 0x000fec000383ffff */
.L_x_194:
[----:B------:R-:W-:Y:S05]  /*0890*/  BSYNC.RECONVERGENT B0 ;  /* 0x0000000000007941 */ /* 0x000fea0003800200 */
.L_x_193:
        /* <DEDUP_REMOVED lines=10> */
.L_x_206:
        /* <DEDUP_REMOVED lines=15> */
.L_x_199:
[----:B------:R-:W-:Y:S05]  /*0a30*/  BSYNC.RECONVERGENT B0 ;  /* 0x0000000000007941 */ /* 0x000fea0003800200 */
.L_x_198:
[----:B------:R-:W-:Y:S04]  /*0a40*/  BSSY.RECONVERGENT B0, `(.L_x_200) ;  /* 0x0000004000007945 */ /* 0x000fe80003800200 */
[----:B------:R-:W-:Y:S05]  /*0a50*/  @!P1 BRA `(.L_x_201) ;  /* 0x0000000000089947 */ /* 0x000fea0003800000 */
[----:B01----:R-:W-:-:S05]  /*0a60*/  IMAD.WIDE.U32 R6, R13, 0x4, R4 ;  /* 0x000000040d067825 */ /* 0x003fca00078e0004 */
[----:B------:R2:W-:Y:S02]  /*0a70*/  REDG.E.ADD.STRONG.GPU desc[UR6][R6.64], R19 ;  /* 0x000000130600798e */ /* 0x0005e4000c12e106 */
.L_x_201:
[----:B------:R-:W-:Y:S05]  /*0a80*/  BSYNC.RECONVERGENT B0 ;  /* 0x0000000000007941 */ /* 0x000fea0003800200 */
.L_x_200:
[----:B------:R-:W-:Y:S04]  /*0a90*/  BSSY.RECONVERGENT B0, `(.L_x_202) ;  /* 0x0000004000007945 */ /* 0x000fe80003800200 */
[----:B------:R-:W-:Y:S05]  /*0aa0*/  @!P2 BRA `(.L_x_203) ;  /* 0x000000000008a947 */ /* 0x000fea0003800000 */
[----:B012---:R-:W-:-:S05]  /*0ab0*/  IMAD.WIDE.U32 R6, R9, 0x4, R4 ;  /* 0x0000000409067825 */ /* 0x007fca00078e0004 */
[----:B------:R3:W-:Y:S02]  /*0ac0*/  REDG.E.ADD.STRONG.GPU desc[UR6][R6.64], R21 ;  /* 0x000000150600798e */ /* 0x0007e4000c12e106 */
.L_x_203:
[----:B------:R-:W-:Y:S05]  /*0ad0*/  BSYNC.RECONVERGENT B0 ;  /* 0x0000000000007941 */ /* 0x000fea0003800200 */
.L_x_202:
[----:B------:R-:W-:Y:S01]  /*0ae0*/  BSSY.RECONVERGENT B0, `(.L_x_204) ;  /* 0x0000005000007945 */ /* 0x000fe20003800200 */
[----:B0-23--:R-:W-:-:S03]  /*0af0*/  IADD3 R7, PT, PT, R0, R3, R0 ;  /* 0x0000000300077210 */ /* 0x00dfc60007ffe000 */
[----:B------:R-:W-:Y:S05]  /*0b00*/  @!P3 BRA `(.L_x_205) ;  /* 0x000000000008b947 */ /* 0x000fea0003800000 */
[----:B-1----:R-:W-:-:S05]  /*0b10*/  IMAD.WIDE.U32 R2, R11, 0x4, R4 ;  /* 0x000000040b027825 */ /* 0x002fca00078e0004 */
[----:B------:R0:W-:Y:S02]  /*0b20*/  REDG.E.ADD.STRONG.GPU desc[UR6][R2.64], R23 ;  /* 0x000000170200798e */ /* 0x0001e4000c12e106 */
.L_x_205:
[----:B------:R-:W-:Y:S05]  /*0b30*/  BSYNC.RECONVERGENT B0 ;  /* 0x0000000000007941 */ /* 0x000fea0003800200 */
.L_x_204:
        /* <DEDUP_REMOVED lines=8> */
.L_x_207:
        /* <DEDUP_REMOVED lines=12> */
.L_x_213:


//--------------------- .text._Z22histogram_naive_atomicPhPii --------------------------
	.section	.text._Z22histogram_naive_atomicPhPii,"ax",@progbits
	.align	128
        .global         _Z22histogram_naive_atomicPhPii
        .type           _Z22histogram_naive_atomicPhPii,@function
        .size           _Z22histogram_naive_atomicPhPii,(.L_x_214 - _Z22histogram_naive_atomicPhPii)
        .other          _Z22histogram_naive_atomicPhPii,@"STO_CUDA_ENTRY STV_DEFAULT"
_Z22histogram_naive_atomicPhPii:
.text._Z22histogram_naive_atomicPhPii:
[----:B------:R-:W-:Y:S01]  /*0000*/  LDC R1, c[0x0][0x37c] ;  /* 0x0000df00ff017b82 */ /* 0x000fe20000000800 */
[----:B------:R-:W0:Y:S07]  /*0010*/  S2R R3, SR_TID.X ;  /* 0x0000000000037919 */ /* 0x000e2e0000002100 */
[----:B------:R-:W0:Y:S01]  /*0020*/  S2UR UR4, SR_CTAID.X ;  /* 0x00000000000479c3 */ /* 0x000e220000002500 */
[----:B------:R-:W1:Y:S07]  /*0030*/  LDCU UR5, c[0x0][0x390] ;  /* 0x00007200ff0577ac */ /* 0x000e6e0008000800 */
[----:B------:R-:W0:Y:S02]  /*0040*/  LDC R0, c[0x0][0x360] ;  /* 0x0000d800ff007b82 */ /* 0x000e240000000800 */
[----:B0-----:R-:W-:-:S05]  /*0050*/  IMAD R0, R0, UR4, R3 ;  /* 0x0000000400007c24 */ /* 0x001fca000f8e0203 */
[----:B-1----:R-:W-:-:S13]  /*0060*/  ISETP.GE.AND P0, PT, R0, UR5, PT ;  /* 0x0000000500007c0c */ /* 0x002fda000bf06270 */
[----:B------:R-:W-:Y:S05]  /*0070*/  @P0 EXIT ;  /* 0x000000000000094d */ /* 0x000fea0003800000 */
[----:B------:R-:W0:Y:S01]  /*0080*/  LDCU.64 UR6, c[0x0][0x380] ;  /* 0x00007000ff0677ac */ /* 0x000e220008000a00 */
[----:B------:R-:W1:Y:S01]  /*0090*/  LDC.64 R2, c[0x0][0x388] ;  /* 0x0000e200ff027b82 */ /* 0x000e620000000a00 */
[----:B------:R-:W2:Y:S01]  /*00a0*/  LDCU.64 UR4, c[0x0][0x358] ;  /* 0x00006b00ff0477ac */ /* 0x000ea20008000a00 */
[----:B0-----:R-:W-:-:S04]  /*00b0*/  IADD3 R4, P0, PT, R0, UR6, RZ ;  /* 0x0000000600047c10 */ /* 0x001fc8000ff1e0ff */
[----:B------:R-:W-:-:S06]  /*00c0*/  LEA.HI.X.SX32 R5, R0, UR7, 0x1, P0 ;  /* 0x0000000700057c11 */ /* 0x000fcc00080f0eff */
[----:B--2---:R-:W1:Y:S01]  /*00d0*/  LDG.E.U8 R5, desc[UR4][R4.64] ;  /* 0x0000000404057981 */ /* 0x004e62000c1e1100 */
[----:B------:R-:W-:Y:S02]  /*00e0*/  HFMA2 R7, -RZ, RZ, 0, 5.9604644775390625e-08 ;  /* 0x00000001ff077431 */ /* 0x000fe400000001ff */
[----:B-1----:R-:W-:-:S05]  /*00f0*/  IMAD.WIDE.U32 R2, R5, 0x4, R2 ;  /* 0x0000000405027825 */ /* 0x002fca00078e0002 */
[----:B------:R-:W-:Y:S01]  /*0100*/  REDG.E.ADD.STRONG.GPU desc[UR4][R2.64], R7 ;  /* 0x000000070200798e */ /* 0x000fe2000c12e104 */
[----:B------:R-:W-:Y:S05]  /*0110*/  EXIT ;  /* 0x000000000000794d */ /* 0x000fea0003800000 */
.L_x_208:
        /* <DEDUP_REMOVED lines=14> */
.L_x_214:


//--------------------- .nv.shared._Z20histogram_multi_passPhPiiii --------------------------
	.section	.nv.shared._Z20histogram_multi_passPhPiiii,"aw",@nobits
	.sectionflags	@""
	.align	16
	.zero		1024


//--------------------- .nv.shared.reserved.0     --------------------------
	.section	.nv.shared.reserved.0,"aw",@nobits
	.weak		__nv_reservedSMEM_offset_0_alias
	.size		__nv_reservedSMEM_offset_0_alias, 0, 64
	.other		__nv_reservedSMEM_offset_0_alias,@"STO_CUDA_RESERVED_SHARED STV_DEFAULT"
__nv_reservedSMEM_offset_0_alias:
	.zero		0
	.zero		64


//--------------------- .nv.shared._Z24histogram_warp_optimizedPhPii --------------------------
	.section	.nv.shared._Z24histogram_warp_optimizedPhPii,"aw",@nobits
	.sectionflags	@""
	.align	16
	.zero		1024


//--------------------- .nv.shared._Z25histogram_warp_aggregatedPhPii --------------------------
	.section	.nv.shared._Z25histogram_warp_aggregatedPhPii,"aw",@nobits
	.sectionflags	@""
	.align	16
	.zero		1024


//--------------------- .nv.shared._Z19histogram_coarsenedPhPii --------------------------
	.section	.nv.shared._Z19histogram_coarsenedPhPii,"aw",@nobits
	.sectionflags	@""
	.align	16
	.zero		1024


//--------------------- .nv.shared._Z20histogram_privatizedPhPii --------------------------
	.section	.nv.shared._Z20histogram_privatizedPhPii,"aw",@nobits
	.sectionflags	@""
	.align	16
	.zero		1024


//--------------------- .nv.shared._Z22histogram_naive_atomicPhPii --------------------------
	.section	.nv.shared._Z22histogram_naive_atomicPhPii,"aw",@nobits
	.sectionflags	@""
	.align	16
	.zero		1024


//--------------------- .nv.constant0._Z20histogram_multi_passPhPiiii --------------------------
	.section	.nv.constant0._Z20histogram_multi_passPhPiiii,"a",@progbits
	.sectionflags	@""
	.align	4
.nv.constant0._Z20histogram_multi_passPhPiiii:
	.zero		924


//--------------------- .nv.constant0._Z24histogram_warp_optimizedPhPii --------------------------
	.section	.nv.constant0._Z24histogram_warp_optimizedPhPii,"a",@progbits
	.sectionflags	@""
	.align	4
.nv.constant0._Z24histogram_warp_optimizedPhPii:
	.zero		916


//--------------------- .nv.constant0._Z25histogram_warp_aggregatedPhPii --------------------------
	.section	.nv.constant0._Z25histogram_warp_aggregatedPhPii,"a",@progbits
	.sectionflags	@""
	.align	4
.nv.constant0._Z25histogram_warp_aggregatedPhPii:
	.zero		916


//--------------------- .nv.constant0._Z19histogram_coarsenedPhPii --------------------------
	.section	.nv.constant0._Z19histogram_coarsenedPhPii,"a",@progbits
	.sectionflags	@""
	.align	4
.nv.constant0._Z19histogram_coarsenedPhPii:
	.zero		916


//--------------------- .nv.constant0._Z20histogram_privatizedPhPii --------------------------
	.section	.nv.constant0._Z20histogram_privatizedPhPii,"a",@progbits
	.sectionflags	@""
	.align	4
.nv.constant0._Z20histogram_privatizedPhPii:
	.zero		916


//--------------------- .nv.constant0._Z22histogram_naive_atomicPhPii --------------------------
	.section	.nv.constant0._Z22histogram_naive_atomicPhPii,"a",@progbits
	.sectionflags	@""
	.align	4
.nv.constant0._Z22histogram_naive_atomicPhPii:
	.zero		916


//--------------------- SYMBOLS --------------------------

	.type		.nv.reservedSmem.offset0,@object
	.size		.nv.reservedSmem.offset0,0x4
	.type		.nv.reservedSmem.cap,@object
	.size		.nv.reservedSmem.cap,0x4
